// auto-generated by cutlass_sweep.gemm — config: {"arch": "sm_90", "cluster_m": 1, "cluster_n": 1, "dtype": "int8", "dtype_b": "int8", "layout": "nt", "stages": 0, "tile_k": 128, "tile_m": 256, "tile_n": 256}
#include "cutlass/cutlass.h"
#include "cutlass/gemm/collective/collective_builder.hpp"
#include "cutlass/gemm/device/gemm_universal_adapter.h"
#include "cutlass/gemm/kernel/gemm_universal.hpp"
#include "cutlass/epilogue/collective/collective_builder.hpp"

using ElemA = int8_t;
using ElemB = int8_t;
using ElemCD = int8_t;
using Acc  = int32_t;
using TileShape    = cute::Shape<cute::_256, cute::_256, cute::_128>;
using ClusterShape = cute::Shape<cute::_1, cute::_1, cute::_1>;

using CollectiveEpilogue = typename cutlass::epilogue::collective::CollectiveBuilder<
    cutlass::arch::Sm90, cutlass::arch::OpClassTensorOp,
    TileShape, ClusterShape,
    cutlass::epilogue::collective::EpilogueTileAuto,
    Acc, Acc,
    ElemCD, cutlass::layout::RowMajor, 128 / cutlass::sizeof_bits<ElemCD>::value,
    ElemCD, cutlass::layout::RowMajor, 128 / cutlass::sizeof_bits<ElemCD>::value,
    cutlass::epilogue::collective::EpilogueScheduleAuto
  >::CollectiveOp;

using CollectiveMainloop = typename cutlass::gemm::collective::CollectiveBuilder<
    cutlass::arch::Sm90, cutlass::arch::OpClassTensorOp,
    ElemA, cutlass::layout::RowMajor, 128 / cutlass::sizeof_bits<ElemA>::value,
    ElemB, cutlass::layout::ColumnMajor, 128 / cutlass::sizeof_bits<ElemB>::value,
    Acc,
    TileShape, ClusterShape,
    cutlass::gemm::collective::StageCountAutoCarveout<static_cast<int>(sizeof(typename CollectiveEpilogue::SharedStorage))>,
    cutlass::gemm::collective::KernelScheduleAuto
  >::CollectiveOp;

using GemmKernel = cutlass::gemm::kernel::GemmUniversal<
    cute::Shape<int,int,int,int>,
    CollectiveMainloop,
    CollectiveEpilogue
>;
using Gemm = cutlass::gemm::device::GemmUniversalAdapter<GemmKernel>;

// Force the device kernel symbol into the cubin without needing a host main.
auto* _anchor = &cutlass::device_kernel<GemmKernel>;


// ===== COMPILED SASS (sm_90a) =====

	.target	sm_90a

	.elftype	@"ET_EXEC"


//--------------------- .note.nv.tkinfo           --------------------------
	.section	.note.nv.tkinfo,"",@"SHT_NOTE"
	.sectionflags	@"SHF_NOTE_NV_TKINFO"
	.tkinfo
        /*0018*/ 	.word	0x00000002
        /*0030*/ 	.string	""
        /*0030*/ 	.string	"ptxas"
        /*0030*/ 	.string	"Cuda compilation tools, release 13.0, V13.0.88"
        /*0030*/ 	.string	"Build cuda_13.0.r13.0/compiler.36424714_0"
        /*0030*/ 	.string	"-arch sm_90a -m 64 "



//--------------------- .note.nv.cuinfo           --------------------------
	.section	.note.nv.cuinfo,"",@"SHT_NOTE"
	.sectionflags	@"SHF_NOTE_NV_CUINFO"
        /*0018*/ 	.short	0x0002
        /*001a*/ 	.short	0x005a
        /*001c*/ 	.short	0x0082
	.zero		2


//--------------------- .nv.info                  --------------------------
	.section	.nv.info,"",@"SHT_CUDA_INFO"
	.align	4


	//----- nvinfo : EIATTR_REGCOUNT
	.align		4
        /*0000*/ 	.byte	0x04, 0x2f
        /*0002*/ 	.short	(.L_15 - .L_14)
	.align		4
.L_14:
        /*0004*/ 	.word	index@(_ZN7cutlass13device_kernelINS_4gemm6kernel13GemmUniversalIN4cute5tupleIJiiiiEEENS1_10collective13CollectiveMmaINS1_34MainloopSm90TmaGmmaWarpSpecializedILi3ENS5_IJNS4_1CILi1EEESB_SB_EEENS1_35KernelTmaWarpSpecializedCooperativeEEENS5_IJNSA_ILi256EEESF_NSA_ILi128EEEEEEaNS5_IJlSB_lEEEaSI_NS4_8TiledMMAINS4_8MMA_AtomIJNS4_4SM904GMMA27MMA_64x256x32_S32S8S8_SS_TNEEEENS4_6LayoutINS5_IJNSA_ILi2EEESB_SB_EEENS5_IJSB_NSA_ILi0EEESS_EEEEENS5_IJNS4_10UnderscoreESV_SV_EEEEENS4_13SM90_TMA_LOADENS4_14ComposedLayoutINS4_7SwizzleILi3ELi4ELi3EEENS4_18smem_ptr_flag_bitsILi8EEENSP_INS5_IJNSA_ILi8EEESG_EEENS5_IJSG_SB_EEEEEEEvNS4_8identityESY_S18_vS19_EENS_8epilogue10collective6detail29Sm90TmaWarpSpecializedAdapterINS1C_15DefaultEpilogueIaSI_SI_NS1B_6thread17LinearCombinationIaLi1EiiLNS1G_9ScaleType4KindE0ELNS_15FloatRoundStyleE2EaEENS1_15EpilogueDefaultEEEEEvvEEEEvNT_6ParamsE)
        /*0008*/ 	.word	0x000000a8


	//----- nvinfo : EIATTR_FRAME_SIZE
	.align		4
.L_15:
        /*000c*/ 	.byte	0x04, 0x11
        /*000e*/ 	.short	(.L_17 - .L_16)
	.align		4
.L_16:
        /*0010*/ 	.word	index@(_ZN7cutlass13device_kernelINS_4gemm6kernel13GemmUniversalIN4cute5tupleIJiiiiEEENS1_10collective13CollectiveMmaINS1_34MainloopSm90TmaGmmaWarpSpecializedILi3ENS5_IJNS4_1CILi1EEESB_SB_EEENS1_35KernelTmaWarpSpecializedCooperativeEEENS5_IJNSA_ILi256EEESF_NSA_ILi128EEEEEEaNS5_IJlSB_lEEEaSI_NS4_8TiledMMAINS4_8MMA_AtomIJNS4_4SM904GMMA27MMA_64x256x32_S32S8S8_SS_TNEEEENS4_6LayoutINS5_IJNSA_ILi2EEESB_SB_EEENS5_IJSB_NSA_ILi0EEESS_EEEEENS5_IJNS4_10UnderscoreESV_SV_EEEEENS4_13SM90_TMA_LOADENS4_14ComposedLayoutINS4_7SwizzleILi3ELi4ELi3EEENS4_18smem_ptr_flag_bitsILi8EEENSP_INS5_IJNSA_ILi8EEESG_EEENS5_IJSG_SB_EEEEEEEvNS4_8identityESY_S18_vS19_EENS_8epilogue10collective6detail29Sm90TmaWarpSpecializedAdapterINS1C_15DefaultEpilogueIaSI_SI_NS1B_6thread17LinearCombinationIaLi1EiiLNS1G_9ScaleType4KindE0ELNS_15FloatRoundStyleE2EaEENS1_15EpilogueDefaultEEEEEvvEEEEvNT_6ParamsE)
        /*0014*/ 	.word	0x00000778


	//----- nvinfo : EIATTR_MIN_STACK_SIZE
	.align		4
.L_17:
        /*0018*/ 	.byte	0x04, 0x12
        /*001a*/ 	.short	(.L_19 - .L_18)
	.align		4
.L_18:
        /*001c*/ 	.word	index@(_ZN7cutlass13device_kernelINS_4gemm6kernel13GemmUniversalIN4cute5tupleIJiiiiEEENS1_10collective13CollectiveMmaINS1_34MainloopSm90TmaGmmaWarpSpecializedILi3ENS5_IJNS4_1CILi1EEESB_SB_EEENS1_35KernelTmaWarpSpecializedCooperativeEEENS5_IJNSA_ILi256EEESF_NSA_ILi128EEEEEEaNS5_IJlSB_lEEEaSI_NS4_8TiledMMAINS4_8MMA_AtomIJNS4_4SM904GMMA27MMA_64x256x32_S32S8S8_SS_TNEEEENS4_6LayoutINS5_IJNSA_ILi2EEESB_SB_EEENS5_IJSB_NSA_ILi0EEESS_EEEEENS5_IJNS4_10UnderscoreESV_SV_EEEEENS4_13SM90_TMA_LOADENS4_14ComposedLayoutINS4_7SwizzleILi3ELi4ELi3EEENS4_18smem_ptr_flag_bitsILi8EEENSP_INS5_IJNSA_ILi8EEESG_EEENS5_IJSG_SB_EEEEEEEvNS4_8identityESY_S18_vS19_EENS_8epilogue10collective6detail29Sm90TmaWarpSpecializedAdapterINS1C_15DefaultEpilogueIaSI_SI_NS1B_6thread17LinearCombinationIaLi1EiiLNS1G_9ScaleType4KindE0ELNS_15FloatRoundStyleE2EaEENS1_15EpilogueDefaultEEEEEvvEEEEvNT_6ParamsE)
        /*0020*/ 	.word	0x00000778
.L_19:


//--------------------- .nv.compat                --------------------------
	.section	.nv.compat,"",@"SHT_CUDA_COMPAT_INFO"
	.align	4
        /*0000*/ 	.byte	0x02, 0x09, 0x01, 0x00, 0x02, 0x02, 0x04, 0x00, 0x02, 0x05, 0x05, 0x00, 0x03, 0x07, 0x01, 0x01
        /*0010*/ 	.byte	0x02, 0x03, 0x01, 0x00, 0x02, 0x06, 0x01, 0x00, 0x04, 0x0b, 0x08, 0x00, 0x00, 0x00, 0x00, 0x00
        /*0020*/ 	.byte	0x00, 0x00, 0x00, 0x00


//--------------------- .nv.info._ZN7cutlass13device_kernelINS_4gemm6kernel13GemmUniversalIN4cute5tupleIJiiiiEEENS1_10collective13CollectiveMmaINS1_34MainloopSm90TmaGmmaWarpSpecializedILi3ENS5_IJNS4_1CILi1EEESB_SB_EEENS1_35KernelTmaWarpSpecializedCooperativeEEENS5_IJNSA_ILi256EEESF_NSA_ILi128EEEEEEaNS5_IJlSB_lEEEaSI_NS4_8TiledMMAINS4_8MMA_AtomIJNS4_4SM904GMMA27MMA_64x256x32_S32S8S8_SS_TNEEEENS4_6LayoutINS5_IJNSA_ILi2EEESB_SB_EEENS5_IJSB_NSA_ILi0EEESS_EEEEENS5_IJNS4_10UnderscoreESV_SV_EEEEENS4_13SM90_TMA_LOADENS4_14ComposedLayoutINS4_7SwizzleILi3ELi4ELi3EEENS4_18smem_ptr_flag_bitsILi8EEENSP_INS5_IJNSA_ILi8EEESG_EEENS5_IJSG_SB_EEEEEEEvNS4_8identityESY_S18_vS19_EENS_8epilogue10collective6detail29Sm90TmaWarpSpecializedAdapterINS1C_15DefaultEpilogueIaSI_SI_NS1B_6thread17LinearCombinationIaLi1EiiLNS1G_9ScaleType4KindE0ELNS_15FloatRoundStyleE2EaEENS1_15EpilogueDefaultEEEEEvvEEEEvNT_6ParamsE --------------------------
	.section	.nv.info._ZN7cutlass13device_kernelINS_4gemm6kernel13GemmUniversalIN4cute5tupleIJiiiiEEENS1_10collective13CollectiveMmaINS1_34MainloopSm90TmaGmmaWarpSpecializedILi3ENS5_IJNS4_1CILi1EEESB_SB_EEENS1_35KernelTmaWarpSpecializedCooperativeEEENS5_IJNSA_ILi256EEESF_NSA_ILi128EEEEEEaNS5_IJlSB_lEEEaSI_NS4_8TiledMMAINS4_8MMA_AtomIJNS4_4SM904GMMA27MMA_64x256x32_S32S8S8_SS_TNEEEENS4_6LayoutINS5_IJNSA_ILi2EEESB_SB_EEENS5_IJSB_NSA_ILi0EEESS_EEEEENS5_IJNS4_10UnderscoreESV_SV_EEEEENS4_13SM90_TMA_LOADENS4_14ComposedLayoutINS4_7SwizzleILi3ELi4ELi3EEENS4_18smem_ptr_flag_bitsILi8EEENSP_INS5_IJNSA_ILi8EEESG_EEENS5_IJSG_SB_EEEEEEEvNS4_8identityESY_S18_vS19_EENS_8epilogue10collective6detail29Sm90TmaWarpSpecializedAdapterINS1C_15DefaultEpilogueIaSI_SI_NS1B_6thread17LinearCombinationIaLi1EiiLNS1G_9ScaleType4KindE0ELNS_15FloatRoundStyleE2EaEENS1_15EpilogueDefaultEEEEEvvEEEEvNT_6ParamsE,"",@"SHT_CUDA_INFO"
	.sectionflags	@""
	.align	4


	//----- nvinfo : EIATTR_CUDA_API_VERSION
	.align		4
        /*0000*/ 	.byte	0x04, 0x37
        /*0002*/ 	.short	(.L_21 - .L_20)
.L_20:
        /*0004*/ 	.word	0x00000082


	//----- nvinfo : EIATTR_KPARAM_INFO
	.align		4
.L_21:
        /*0008*/ 	.byte	0x04, 0x17
        /*000a*/ 	.short	(.L_23 - .L_22)
.L_22:
        /*000c*/ 	.word	0x00000000
        /*0010*/ 	.short	0x0000
        /*0012*/ 	.short	0x0070
        /*0014*/ 	.byte	0x00, 0xf0, 0x01, 0x10


	//----- nvinfo : EIATTR_SPARSE_MMA_MASK
	.align		4
.L_23:
        /*0018*/ 	.byte	0x03, 0x50
        /*001a*/ 	.short	0x0000


	//----- nvinfo : EIATTR_MAXREG_COUNT
	.align		4
        /*001c*/ 	.byte	0x03, 0x1b
        /*001e*/ 	.short	0x00a8


	//----- nvinfo : EIATTR_NUM_BARRIERS
	.align		4
        /*0020*/ 	.byte	0x02, 0x4c
        /*0022*/ 	.byte	0x01
	.zero		1


	//----- nvinfo : EIATTR_EXTERNS
	.align		4
        /*0024*/ 	.byte	0x04, 0x0f
        /*0026*/ 	.short	(.L_25 - .L_24)


	//   ....[0]....
	.align		4
.L_24:
        /*0028*/ 	.word	index@(__assertfail)


	//----- nvinfo : EIATTR_ANNOTATIONS
	.align		4
.L_25:
        /*002c*/ 	.byte	0x04, 0x55
        /*002e*/ 	.short	(.L_27 - .L_26)


	//   ....[0]....
.L_26:
        /*0030*/ 	.word	0x00000001
        /*0034*/ 	.byte	0x70, 0x06, 0x00, 0x00, 0x01, 0x00, 0x00, 0x00, 0x90, 0x06, 0x00, 0x00, 0x01, 0x00, 0x00, 0x00
        /* <DEDUP_REMOVED lines=709> */
        /*2c94*/ 	.byte	0x70, 0x7a, 0x01, 0x00, 0x01, 0x00, 0x00, 0x00, 0x90, 0x7a, 0x01, 0x00


	//----- nvinfo : EIATTR_MERCURY_ISA_VERSION
	.align		4
.L_27:
        /*2ca0*/ 	.byte	0x03, 0x5f
        /*2ca2*/ 	.short	0x0101


	//----- nvinfo : EIATTR_INT_WARP_WIDE_INSTR_OFFSETS
	.align		4
        /*2ca4*/ 	.byte	0x04, 0x31
        /*2ca6*/ 	.short	(.L_29 - .L_28)


	//   ....[0]....
.L_28:
        /*2ca8*/ 	.word	0x000004e0


	//   ....[1]....
        /*2cac*/ 	.word	0x000004f0


	//   ....[2]....
        /*2cb0*/ 	.word	0x00000580


	//----- nvinfo : EIATTR_COOP_GROUP_MASK_REGIDS
	.align		4
.L_29:
        /*2cb4*/ 	.byte	0x04, 0x29
        /*2cb6*/ 	.short	(.L_31 - .L_30)


	//   ....[0]....
.L_30:
        /*2cb8*/ 	.word	0xffffffff


	//   ....[1]....
        /*2cbc*/ 	.word	0xffffffff


	//   ....[2]....
        /*2cc0*/ 	.word	0xffffffff


	//   ....[3]....
        /*2cc4*/ 	.word	0xffffffff


	//   ....[4]....
        /*2cc8*/ 	.word	0xffffffff


	//----- nvinfo : EIATTR_COOP_GROUP_INSTR_OFFSETS
	.align		4
.L_31:
        /*2ccc*/ 	.byte	0x04, 0x28
        /*2cce*/ 	.short	(.L_33 - .L_32)


	//   ....[0]....
.L_32:
        /*2cd0*/ 	.word	0x00000070


	//   ....[1]....
        /*2cd4*/ 	.word	0x00000080


	//   ....[2]....
        /*2cd8*/ 	.word	0x000001a0


	//   ....[3]....
        /*2cdc*/ 	.word	0x00000390


	//   ....[4]....
        /*2ce0*/ 	.word	0x00001150


	//----- nvinfo : EIATTR_REG_RECONFIG
	.align		4
.L_33:
        /*2ce4*/ 	.byte	0x01, 0x54
	.zero		2


	//----- nvinfo : EIATTR_SYSCALL_OFFSETS
	.align		4
        /*2ce8*/ 	.byte	0x04, 0x46
        /*2cea*/ 	.short	(.L_35 - .L_34)


	//   ....[0]....
.L_34:
        /*2cec*/ 	.word	0x00001310


	//----- nvinfo : EIATTR_MBARRIER_INSTR_OFFSETS
	.align		4
.L_35:
        /*2cf0*/ 	.byte	0x04, 0x39
        /*2cf2*/ 	.short	(.L_37 - .L_36)


	//   ....[0]....
.L_36:
        /*2cf4*/ 	.word	0x00000320
        /*2cf8*/ 	.word	0x000000ff
        /*2cfc*/ 	.word	0x00000000
        /*2d00*/ 	.short	0x0100
        /*2d02*/ 	.byte	0x08
	.zero		1


	//   ....[1]....
        /*2d04*/ 	.word	0x00000330
        /*2d08*/ 	.word	0x000000ff
        /*2d0c*/ 	.word	0x00000018
        /*2d10*/ 	.short	0x0100
        /*2d12*/ 	.byte	0x08
	.zero		1


	//   ....[2]....
        /*2d14*/ 	.word	0x00000340
        /*2d18*/ 	.word	0x000000ff
        /*2d1c*/ 	.word	0x00000008
        /*2d20*/ 	.short	0x0100
        /*2d22*/ 	.byte	0x08
	.zero		1


	//   ....[3]....
        /*2d24*/ 	.word	0x00000350
        /*2d28*/ 	.word	0x000000ff
        /*2d2c*/ 	.word	0x00000020
        /*2d30*/ 	.short	0x0100
        /*2d32*/ 	.byte	0x08
	.zero		1


	//   ....[4]....
        /*2d34*/ 	.word	0x00000360
        /*2d38*/ 	.word	0x000000ff
        /*2d3c*/ 	.word	0x00000010
        /*2d40*/ 	.short	0x0100
        /*2d42*/ 	.byte	0x08
	.zero		1


	//   ....[5]....
        /*2d44*/ 	.word	0x00000370
        /*2d48*/ 	.word	0x000000ff
        /*2d4c*/ 	.word	0x00000028
        /*2d50*/ 	.short	0x0100
        /*2d52*/ 	.byte	0x08
	.zero		1


	//   ....[6]....
        /*2d54*/ 	.word	0x00000600
        /*2d58*/ 	.word	0x000000ff
        /*2d5c*/ 	.word	0x00000040
        /*2d60*/ 	.short	0x0100
        /*2d62*/ 	.byte	0x10
	.zero		1


	//   ....[7]....
        /*2d64*/ 	.word	0x000006a0
        /*2d68*/ 	.word	0x000000ff
        /*2d6c*/ 	.word	0x00000048
        /*2d70*/ 	.short	0x0100
        /*2d72*/ 	.byte	0x10
	.zero		1


	//   ....[8]....
        /*2d74*/ 	.word	0x000013f0
        /*2d78*/ 	.word	0x00000003
        /*2d7c*/ 	.word	0x00000000
        /*2d80*/ 	.short	0x010a
        /*2d82*/ 	.byte	0x3f
	.zero		1


	//   ....[9]....
        /*2d84*/ 	.word	0x00001430
        /*2d88*/ 	.word	0x00000003
        /*2d8c*/ 	.word	0x00000000
        /*2d90*/ 	.short	0x010a
        /*2d92*/ 	.byte	0x3f
	.zero		1


	//   ....[10]....
        /*2d94*/ 	.word	0x00004a30
        /*2d98*/ 	.word	0x00000002
        /*2d9c*/ 	.word	0x00000000
        /*2da0*/ 	.short	0x010a
        /*2da2*/ 	.byte	0x3f
	.zero		1


	//   ....[11]....
        /*2da4*/ 	.word	0x00004a70
        /*2da8*/ 	.word	0x00000002
        /*2dac*/ 	.word	0x00000000
        /*2db0*/ 	.short	0x010a
        /*2db2*/ 	.byte	0x3f
	.zero		1


	//   ....[12]....
        /*2db4*/ 	.word	0x00008b10
        /*2db8*/ 	.word	0x00000002
        /*2dbc*/ 	.word	0x00000000
        /*2dc0*/ 	.short	0x0101
        /*2dc2*/ 	.byte	0x3f
	.zero		1


	//   ....[13]....
        /*2dc4*/ 	.word	0x00008d20
        /*2dc8*/ 	.word	0x00000000
        /*2dcc*/ 	.word	0x00000000
        /*2dd0*/ 	.short	0x0101
        /*2dd2*/ 	.byte	0x3f
	.zero		1


	//   ....[14]....
        /*2dd4*/ 	.word	0x00017640
        /*2dd8*/ 	.word	0x0000000a
        /*2ddc*/ 	.word	0x00000018
        /*2de0*/ 	.short	0x010a
        /*2de2*/ 	.byte	0x3f
	.zero		1


	//   ....[15]....
        /*2de4*/ 	.word	0x00017990
        /*2de8*/ 	.word	0x00000002
        /*2dec*/ 	.word	0x00000048
        /*2df0*/ 	.short	0x0101
        /*2df2*/ 	.byte	0x3f
	.zero		1


	//   ....[16]....
        /*2df4*/ 	.word	0x00018190
        /*2df8*/ 	.word	0x00000005
        /*2dfc*/ 	.word	0x00000000
        /*2e00*/ 	.short	0x010a
        /*2e02*/ 	.byte	0x3f
	.zero		1


	//   ....[17]....
        /*2e04*/ 	.word	0x00018220
        /*2e08*/ 	.word	0x00000007
        /*2e0c*/ 	.word	0x00000000
        /*2e10*/ 	.short	0x010a
        /*2e12*/ 	.byte	0x3f
	.zero		1


	//   ....[18]....
        /*2e14*/ 	.word	0x000182b0
        /*2e18*/ 	.word	0x00000003
        /*2e1c*/ 	.word	0x00000000
        /*2e20*/ 	.short	0x010a
        /*2e22*/ 	.byte	0x3f
	.zero		1


	//   ....[19]....
        /*2e24*/ 	.word	0x00018310
        /*2e28*/ 	.word	0x00000003
        /*2e2c*/ 	.word	0x00000000
        /*2e30*/ 	.short	0x010a
        /*2e32*/ 	.byte	0x3f
	.zero		1


	//   ....[20]....
        /*2e34*/ 	.word	0x00018360
        /*2e38*/ 	.word	0x00000002
        /*2e3c*/ 	.word	0x00000000
        /*2e40*/ 	.short	0x010a
        /*2e42*/ 	.byte	0x3f
	.zero		1


	//   ....[21]....
        /*2e44*/ 	.word	0x00018430
        /*2e48*/ 	.word	0x0000000a
        /*2e4c*/ 	.word	0x00000018
        /*2e50*/ 	.short	0x010a
        /*2e52*/ 	.byte	0x3f
	.zero		1


	//   ....[22]....
        /*2e54*/ 	.word	0x00018500
        /*2e58*/ 	.word	0x00000005
        /*2e5c*/ 	.word	0x00000000
        /*2e60*/ 	.short	0x010a
        /*2e62*/ 	.byte	0x3f
	.zero		1


	//   ....[23]....
        /*2e64*/ 	.word	0x00018550
        /*2e68*/ 	.word	0x00000007
        /*2e6c*/ 	.word	0x00000000
        /*2e70*/ 	.short	0x010a
        /*2e72*/ 	.byte	0x3f
	.zero		1


	//----- nvinfo : EIATTR_NUM_MBARRIERS
	.align		4
.L_37:
        /*2e74*/ 	.byte	0x03, 0x38
        /*2e76*/ 	.short	0x0008


	//----- nvinfo : EIATTR_EXIT_INSTR_OFFSETS
	.align		4
        /*2e78*/ 	.byte	0x04, 0x1c
        /*2e7a*/ 	.short	(.L_39 - .L_38)


	//   ....[0]....
.L_38:
        /*2e7c*/ 	.word	0x00000700


	//   ....[1]....
        /*2e80*/ 	.word	0x00001070


	//   ....[2]....
        /*2e84*/ 	.word	0x00016bc0


	//   ....[3]....
        /*2e88*/ 	.word	0x000172d0


	//   ....[4]....
        /*2e8c*/ 	.word	0x00018300


	//----- nvinfo : EIATTR_MAX_THREADS
	.align		4
.L_39:
        /*2e90*/ 	.byte	0x04, 0x05
        /*2e92*/ 	.short	(.L_41 - .L_40)
.L_40:
        /*2e94*/ 	.word	0x00000180
        /*2e98*/ 	.word	0x00000001
        /*2e9c*/ 	.word	0x00000001


	//----- nvinfo : EIATTR_CRS_STACK_SIZE
	.align		4
.L_41:
        /*2ea0*/ 	.byte	0x04, 0x1e
        /*2ea2*/ 	.short	(.L_43 - .L_42)
.L_42:
        /*2ea4*/ 	.word	0x00000000


	//----- nvinfo : EIATTR_CBANK_PARAM_SIZE
	.align		4
.L_43:
        /*2ea8*/ 	.byte	0x03, 0x19
        /*2eaa*/ 	.short	0x0470


	//----- nvinfo : EIATTR_PARAM_CBANK
	.align		4
        /*2eac*/ 	.byte	0x04, 0x0a
        /*2eae*/ 	.short	(.L_45 - .L_44)
	.align		4
.L_44:
        /*2eb0*/ 	.word	index@(.nv.constant0._ZN7cutlass13device_kernelINS_4gemm6kernel13GemmUniversalIN4cute5tupleIJiiiiEEENS1_10collective13CollectiveMmaINS1_34MainloopSm90TmaGmmaWarpSpecializedILi3ENS5_IJNS4_1CILi1EEESB_SB_EEENS1_35KernelTmaWarpSpecializedCooperativeEEENS5_IJNSA_ILi256EEESF_NSA_ILi128EEEEEEaNS5_IJlSB_lEEEaSI_NS4_8TiledMMAINS4_8MMA_AtomIJNS4_4SM904GMMA27MMA_64x256x32_S32S8S8_SS_TNEEEENS4_6LayoutINS5_IJNSA_ILi2EEESB_SB_EEENS5_IJSB_NSA_ILi0EEESS_EEEEENS5_IJNS4_10UnderscoreESV_SV_EEEEENS4_13SM90_TMA_LOADENS4_14ComposedLayoutINS4_7SwizzleILi3ELi4ELi3EEENS4_18smem_ptr_flag_bitsILi8EEENSP_INS5_IJNSA_ILi8EEESG_EEENS5_IJSG_SB_EEEEEEEvNS4_8identityESY_S18_vS19_EENS_8epilogue10collective6detail29Sm90TmaWarpSpecializedAdapterINS1C_15DefaultEpilogueIaSI_SI_NS1B_6thread17LinearCombinationIaLi1EiiLNS1G_9ScaleType4KindE0ELNS_15FloatRoundStyleE2EaEENS1_15EpilogueDefaultEEEEEvvEEEEvNT_6ParamsE)
        /*2eb4*/ 	.short	0x0210
        /*2eb6*/ 	.short	0x0470


	//----- nvinfo : EIATTR_SW_WAR
	.align		4
.L_45:
        /*2eb8*/ 	.byte	0x04, 0x36
        /*2eba*/ 	.short	(.L_47 - .L_46)
.L_46:
        /*2ebc*/ 	.word	0x00000008
.L_47:


//--------------------- .nv.callgraph             --------------------------
	.section	.nv.callgraph,"",@"SHT_CUDA_CALLGRAPH"
	.align	4
	.sectionentsize	8
	.align		4
        /*0000*/ 	.word	0x00000000
	.align		4
        /*0004*/ 	.word	0xffffffff
	.align		4
        /*0008*/ 	.word	index@(_ZN7cutlass13device_kernelINS_4gemm6kernel13GemmUniversalIN4cute5tupleIJiiiiEEENS1_10collective13CollectiveMmaINS1_34MainloopSm90TmaGmmaWarpSpecializedILi3ENS5_IJNS4_1CILi1EEESB_SB_EEENS1_35KernelTmaWarpSpecializedCooperativeEEENS5_IJNSA_ILi256EEESF_NSA_ILi128EEEEEEaNS5_IJlSB_lEEEaSI_NS4_8TiledMMAINS4_8MMA_AtomIJNS4_4SM904GMMA27MMA_64x256x32_S32S8S8_SS_TNEEEENS4_6LayoutINS5_IJNSA_ILi2EEESB_SB_EEENS5_IJSB_NSA_ILi0EEESS_EEEEENS5_IJNS4_10UnderscoreESV_SV_EEEEENS4_13SM90_TMA_LOADENS4_14ComposedLayoutINS4_7SwizzleILi3ELi4ELi3EEENS4_18smem_ptr_flag_bitsILi8EEENSP_INS5_IJNSA_ILi8EEESG_EEENS5_IJSG_SB_EEEEEEEvNS4_8identityESY_S18_vS19_EENS_8epilogue10collective6detail29Sm90TmaWarpSpecializedAdapterINS1C_15DefaultEpilogueIaSI_SI_NS1B_6thread17LinearCombinationIaLi1EiiLNS1G_9ScaleType4KindE0ELNS_15FloatRoundStyleE2EaEENS1_15EpilogueDefaultEEEEEvvEEEEvNT_6ParamsE)
	.align		4
        /*000c*/ 	.word	index@(__assertfail)
	.align		4
        /*0010*/ 	.word	0x00000000
	.align		4
        /*0014*/ 	.word	0xfffffffe
	.align		4
        /*0018*/ 	.word	0x00000000
	.align		4
        /*001c*/ 	.word	0xfffffffd
	.align		4
        /*0020*/ 	.word	0x00000000
	.align		4
        /*0024*/ 	.word	0xfffffffc


//--------------------- .nv.constant4             --------------------------
	.section	.nv.constant4,"a",@progbits
	.align	8
	.align		8
.nv.constant4:
        /*0000*/ 	.dword	__assertfail
	.align		8
        /*0008*/ 	.dword	__unnamed_1
	.align		8
        /*0010*/ 	.dword	_ZN40_INTERNAL_4014e798_4_k_cu_e985be9d_187634cuda3std3__45__cpo5beginE
	.align		8
        /*0018*/ 	.dword	_ZN40_INTERNAL_4014e798_4_k_cu_e985be9d_187634cuda3std3__45__cpo3endE
	.align		8
        /*0020*/ 	.dword	_ZN40_INTERNAL_4014e798_4_k_cu_e985be9d_187634cuda3std3__45__cpo6cbeginE
	.align		8
        /*0028*/ 	.dword	_ZN40_INTERNAL_4014e798_4_k_cu_e985be9d_187634cuda3std3__45__cpo4cendE
	.align		8
        /*0030*/ 	.dword	_ZN40_INTERNAL_4014e798_4_k_cu_e985be9d_187634cuda3std3__442_GLOBAL__N__4014e798_4_k_cu_e985be9d_187636ignoreE
	.align		8
        /*0038*/ 	.dword	_ZN40_INTERNAL_4014e798_4_k_cu_e985be9d_187634cuda3std3__419piecewise_constructE
	.align		8
        /*0040*/ 	.dword	_ZN40_INTERNAL_4014e798_4_k_cu_e985be9d_187634cuda3std3__48in_placeE
	.align		8
        /*0048*/ 	.dword	_ZN40_INTERNAL_4014e798_4_k_cu_e985be9d_187634cuda3std6ranges3__45__cpo4swapE
	.align		8
        /*0050*/ 	.dword	_ZN40_INTERNAL_4014e798_4_k_cu_e985be9d_187634cuda3std6ranges3__45__cpo9iter_moveE
	.align		8
        /*0058*/ 	.dword	_ZN40_INTERNAL_4014e798_4_k_cu_e985be9d_187634cute7productE
	.align		8
        /*0060*/ 	.dword	_ZN40_INTERNAL_4014e798_4_k_cu_e985be9d_187634cute1_E
	.align		8
        /*0068*/ 	.dword	$str$22
	.align		8
        /*0070*/ 	.dword	$str$23


//--------------------- .text._ZN7cutlass13device_kernelINS_4gemm6kernel13GemmUniversalIN4cute5tupleIJiiiiEEENS1_10collective13CollectiveMmaINS1_34MainloopSm90TmaGmmaWarpSpecializedILi3ENS5_IJNS4_1CILi1EEESB_SB_EEENS1_35KernelTmaWarpSpecializedCooperativeEEENS5_IJNSA_ILi256EEESF_NSA_ILi128EEEEEEaNS5_IJlSB_lEEEaSI_NS4_8TiledMMAINS4_8MMA_AtomIJNS4_4SM904GMMA27MMA_64x256x32_S32S8S8_SS_TNEEEENS4_6LayoutINS5_IJNSA_ILi2EEESB_SB_EEENS5_IJSB_NSA_ILi0EEESS_EEEEENS5_IJNS4_10UnderscoreESV_SV_EEEEENS4_13SM90_TMA_LOADENS4_14ComposedLayoutINS4_7SwizzleILi3ELi4ELi3EEENS4_18smem_ptr_flag_bitsILi8EEENSP_INS5_IJNSA_ILi8EEESG_EEENS5_IJSG_SB_EEEEEEEvNS4_8identityESY_S18_vS19_EENS_8epilogue10collective6detail29Sm90TmaWarpSpecializedAdapterINS1C_15DefaultEpilogueIaSI_SI_NS1B_6thread17LinearCombinationIaLi1EiiLNS1G_9ScaleType4KindE0ELNS_15FloatRoundStyleE2EaEENS1_15EpilogueDefaultEEEEEvvEEEEvNT_6ParamsE --------------------------
	.section	.text._ZN7cutlass13device_kernelINS_4gemm6kernel13GemmUniversalIN4cute5tupleIJiiiiEEENS1_10collective13CollectiveMmaINS1_34MainloopSm90TmaGmmaWarpSpecializedILi3ENS5_IJNS4_1CILi1EEESB_SB_EEENS1_35KernelTmaWarpSpecializedCooperativeEEENS5_IJNSA_ILi256EEESF_NSA_ILi128EEEEEEaNS5_IJlSB_lEEEaSI_NS4_8TiledMMAINS4_8MMA_AtomIJNS4_4SM904GMMA27MMA_64x256x32_S32S8S8_SS_TNEEEENS4_6LayoutINS5_IJNSA_ILi2EEESB_SB_EEENS5_IJSB_NSA_ILi0EEESS_EEEEENS5_IJNS4_10UnderscoreESV_SV_EEEEENS4_13SM90_TMA_LOADENS4_14ComposedLayoutINS4_7SwizzleILi3ELi4ELi3EEENS4_18smem_ptr_flag_bitsILi8EEENSP_INS5_IJNSA_ILi8EEESG_EEENS5_IJSG_SB_EEEEEEEvNS4_8identityESY_S18_vS19_EENS_8epilogue10collective6detail29Sm90TmaWarpSpecializedAdapterINS1C_15DefaultEpilogueIaSI_SI_NS1B_6thread17LinearCombinationIaLi1EiiLNS1G_9ScaleType4KindE0ELNS_15FloatRoundStyleE2EaEENS1_15EpilogueDefaultEEEEEvvEEEEvNT_6ParamsE,"ax",@progbits
	.align	128
.text._ZN7cutlass13device_kernelINS_4gemm6kernel13GemmUniversalIN4cute5tupleIJiiiiEEENS1_10collective13CollectiveMmaINS1_34MainloopSm90TmaGmmaWarpSpecializedILi3ENS5_IJNS4_1CILi1EEESB_SB_EEENS1_35KernelTmaWarpSpecializedCooperativeEEENS5_IJNSA_ILi256EEESF_NSA_ILi128EEEEEEaNS5_IJlSB_lEEEaSI_NS4_8TiledMMAINS4_8MMA_AtomIJNS4_4SM904GMMA27MMA_64x256x32_S32S8S8_SS_TNEEEENS4_6LayoutINS5_IJNSA_ILi2EEESB_SB_EEENS5_IJSB_NSA_ILi0EEESS_EEEEENS5_IJNS4_10UnderscoreESV_SV_EEEEENS4_13SM90_TMA_LOADENS4_14ComposedLayoutINS4_7SwizzleILi3ELi4ELi3EEENS4_18smem_ptr_flag_bitsILi8EEENSP_INS5_IJNSA_ILi8EEESG_EEENS5_IJSG_SB_EEEEEEEvNS4_8identityESY_S18_vS19_EENS_8epilogue10collective6detail29Sm90TmaWarpSpecializedAdapterINS1C_15DefaultEpilogueIaSI_SI_NS1B_6thread17LinearCombinationIaLi1EiiLNS1G_9ScaleType4KindE0ELNS_15FloatRoundStyleE2EaEENS1_15EpilogueDefaultEEEEEvvEEEEvNT_6ParamsE:
        .type           _ZN7cutlass13device_kernelINS_4gemm6kernel13GemmUniversalIN4cute5tupleIJiiiiEEENS1_10collective13CollectiveMmaINS1_34MainloopSm90TmaGmmaWarpSpecializedILi3ENS5_IJNS4_1CILi1EEESB_SB_EEENS1_35KernelTmaWarpSpecializedCooperativeEEENS5_IJNSA_ILi256EEESF_NSA_ILi128EEEEEEaNS5_IJlSB_lEEEaSI_NS4_8TiledMMAINS4_8MMA_AtomIJNS4_4SM904GMMA27MMA_64x256x32_S32S8S8_SS_TNEEEENS4_6LayoutINS5_IJNSA_ILi2EEESB_SB_EEENS5_IJSB_NSA_ILi0EEESS_EEEEENS5_IJNS4_10UnderscoreESV_SV_EEEEENS4_13SM90_TMA_LOADENS4_14ComposedLayoutINS4_7SwizzleILi3ELi4ELi3EEENS4_18smem_ptr_flag_bitsILi8EEENSP_INS5_IJNSA_ILi8EEESG_EEENS5_IJSG_SB_EEEEEEEvNS4_8identityESY_S18_vS19_EENS_8epilogue10collective6detail29Sm90TmaWarpSpecializedAdapterINS1C_15DefaultEpilogueIaSI_SI_NS1B_6thread17LinearCombinationIaLi1EiiLNS1G_9ScaleType4KindE0ELNS_15FloatRoundStyleE2EaEENS1_15EpilogueDefaultEEEEEvvEEEEvNT_6ParamsE,@function
        .size           _ZN7cutlass13device_kernelINS_4gemm6kernel13GemmUniversalIN4cute5tupleIJiiiiEEENS1_10collective13CollectiveMmaINS1_34MainloopSm90TmaGmmaWarpSpecializedILi3ENS5_IJNS4_1CILi1EEESB_SB_EEENS1_35KernelTmaWarpSpecializedCooperativeEEENS5_IJNSA_ILi256EEESF_NSA_ILi128EEEEEEaNS5_IJlSB_lEEEaSI_NS4_8TiledMMAINS4_8MMA_AtomIJNS4_4SM904GMMA27MMA_64x256x32_S32S8S8_SS_TNEEEENS4_6LayoutINS5_IJNSA_ILi2EEESB_SB_EEENS5_IJSB_NSA_ILi0EEESS_EEEEENS5_IJNS4_10UnderscoreESV_SV_EEEEENS4_13SM90_TMA_LOADENS4_14ComposedLayoutINS4_7SwizzleILi3ELi4ELi3EEENS4_18smem_ptr_flag_bitsILi8EEENSP_INS5_IJNSA_ILi8EEESG_EEENS5_IJSG_SB_EEEEEEEvNS4_8identityESY_S18_vS19_EENS_8epilogue10collective6detail29Sm90TmaWarpSpecializedAdapterINS1C_15DefaultEpilogueIaSI_SI_NS1B_6thread17LinearCombinationIaLi1EiiLNS1G_9ScaleType4KindE0ELNS_15FloatRoundStyleE2EaEENS1_15EpilogueDefaultEEEEEvvEEEEvNT_6ParamsE,(.L_x_580 - _ZN7cutlass13device_kernelINS_4gemm6kernel13GemmUniversalIN4cute5tupleIJiiiiEEENS1_10collective13CollectiveMmaINS1_34MainloopSm90TmaGmmaWarpSpecializedILi3ENS5_IJNS4_1CILi1EEESB_SB_EEENS1_35KernelTmaWarpSpecializedCooperativeEEENS5_IJNSA_ILi256EEESF_NSA_ILi128EEEEEEaNS5_IJlSB_lEEEaSI_NS4_8TiledMMAINS4_8MMA_AtomIJNS4_4SM904GMMA27MMA_64x256x32_S32S8S8_SS_TNEEEENS4_6LayoutINS5_IJNSA_ILi2EEESB_SB_EEENS5_IJSB_NSA_ILi0EEESS_EEEEENS5_IJNS4_10UnderscoreESV_SV_EEEEENS4_13SM90_TMA_LOADENS4_14ComposedLayoutINS4_7SwizzleILi3ELi4ELi3EEENS4_18smem_ptr_flag_bitsILi8EEENSP_INS5_IJNSA_ILi8EEESG_EEENS5_IJSG_SB_EEEEEEEvNS4_8identityESY_S18_vS19_EENS_8epilogue10collective6detail29Sm90TmaWarpSpecializedAdapterINS1C_15DefaultEpilogueIaSI_SI_NS1B_6thread17LinearCombinationIaLi1EiiLNS1G_9ScaleType4KindE0ELNS_15FloatRoundStyleE2EaEENS1_15EpilogueDefaultEEEEEvvEEEEvNT_6ParamsE)
        .other          _ZN7cutlass13device_kernelINS_4gemm6kernel13GemmUniversalIN4cute5tupleIJiiiiEEENS1_10collective13CollectiveMmaINS1_34MainloopSm90TmaGmmaWarpSpecializedILi3ENS5_IJNS4_1CILi1EEESB_SB_EEENS1_35KernelTmaWarpSpecializedCooperativeEEENS5_IJNSA_ILi256EEESF_NSA_ILi128EEEEEEaNS5_IJlSB_lEEEaSI_NS4_8TiledMMAINS4_8MMA_AtomIJNS4_4SM904GMMA27MMA_64x256x32_S32S8S8_SS_TNEEEENS4_6LayoutINS5_IJNSA_ILi2EEESB_SB_EEENS5_IJSB_NSA_ILi0EEESS_EEEEENS5_IJNS4_10UnderscoreESV_SV_EEEEENS4_13SM90_TMA_LOADENS4_14ComposedLayoutINS4_7SwizzleILi3ELi4ELi3EEENS4_18smem_ptr_flag_bitsILi8EEENSP_INS5_IJNSA_ILi8EEESG_EEENS5_IJSG_SB_EEEEEEEvNS4_8identityESY_S18_vS19_EENS_8epilogue10collective6detail29Sm90TmaWarpSpecializedAdapterINS1C_15DefaultEpilogueIaSI_SI_NS1B_6thread17LinearCombinationIaLi1EiiLNS1G_9ScaleType4KindE0ELNS_15FloatRoundStyleE2EaEENS1_15EpilogueDefaultEEEEEvvEEEEvNT_6ParamsE,@"STO_CUDA_ENTRY STV_DEFAULT"
_ZN7cutlass13device_kernelINS_4gemm6kernel13GemmUniversalIN4cute5tupleIJiiiiEEENS1_10collective13CollectiveMmaINS1_34MainloopSm90TmaGmmaWarpSpecializedILi3ENS5_IJNS4_1CILi1EEESB_SB_EEENS1_35KernelTmaWarpSpecializedCooperativeEEENS5_IJNSA_ILi256EEESF_NSA_ILi128EEEEEEaNS5_IJlSB_lEEEaSI_NS4_8TiledMMAINS4_8MMA_AtomIJNS4_4SM904GMMA27MMA_64x256x32_S32S8S8_SS_TNEEEENS4_6LayoutINS5_IJNSA_ILi2EEESB_SB_EEENS5_IJSB_NSA_ILi0EEESS_EEEEENS5_IJNS4_10UnderscoreESV_SV_EEEEENS4_13SM90_TMA_LOADENS4_14ComposedLayoutINS4_7SwizzleILi3ELi4ELi3EEENS4_18smem_ptr_flag_bitsILi8EEENSP_INS5_IJNSA_ILi8EEESG_EEENS5_IJSG_SB_EEEEEEEvNS4_8identityESY_S18_vS19_EENS_8epilogue10collective6detail29Sm90TmaWarpSpecializedAdapterINS1C_15DefaultEpilogueIaSI_SI_NS1B_6thread17LinearCombinationIaLi1EiiLNS1G_9ScaleType4KindE0ELNS_15FloatRoundStyleE2EaEENS1_15EpilogueDefaultEEEEEvvEEEEvNT_6ParamsE:
[----:B------:R-:W0:Y:S02]  /*0000*/  LDC R1, c[0x0][0x28] ;  /* 0x00000a00ff017b82 */ /* 0x000e240000000800 */
[----:B0-----:R-:W-:Y:S01]  /*0010*/  VIADD R1, R1, 0xfffff888 ;  /* 0xfffff88801017836 */ /* 0x001fe20000000000 */
[----:B------:R-:W0:Y:S01]  /*0020*/  S2R R2, SR_TID.X ;  /* 0x0000000000027919 */ /* 0x000e220000002100 */
[----:B------:R-:W-:Y:S01]  /*0030*/  ELECT P0, URZ, PT ;  /* 0x00000000003f782f */ /* 0x000fe20003800000 */
[----:B------:R-:W-:Y:S01]  /*0040*/  BSSY B0, `(.L_x_0) ;  /* 0x0000015000007945 */ /* 0x000fe20003800000 */
[--C-:B0-----:R-:W-:Y:S02]  /*0050*/  SHF.R.U32.HI R0, RZ, 0x5, R2.reuse ;  /* 0x00000005ff007819 */ /* 0x101fe40000011602 */
[----:B------:R-:W-:-:S03]  /*0060*/  SHF.R.U32.HI R2, RZ, 0x7, R2 ;  /* 0x00000007ff027819 */ /* 0x000fc60000011602 */
[----:B------:R-:W0:Y:S04]  /*0070*/  SHFL.IDX PT, R3, R0, RZ, 0x1f ;  /* 0x00001fff00037589 */ /* 0x000e2800000e0000 */
[----:B------:R-:W1:Y:S01]  /*0080*/  SHFL.IDX PT, R2, R2, RZ, 0x1f ;  /* 0x00001fff02027589 */ /* 0x000e6200000e0000 */
[----:B0-----:R-:W-:Y:S02]  /*0090*/  R2UR UR10, R3 ;  /* 0x00000000030a72ca */ /* 0x001fe400000e0000 */
[----:B-1----:R-:W-:-:S11]  /*00a0*/  R2UR UR5, R2 ;  /* 0x00000000020572ca */ /* 0x002fd600000e0000 */
[----:B------:R-:W-:Y:S02]  /*00b0*/  USHF.R.S32.HI UR4, URZ, 0x1f, UR10 ;  /* 0x0000001f3f047899 */ /* 0x000fe4000801140a */
[----:B------:R-:W-:Y:S02]  /*00c0*/  ISETP.NE.OR P0, PT, RZ, UR10, !P0 ;  /* 0x0000000aff007c0c */ /* 0x000fe4000c705670 */
[----:B------:R-:W-:-:S04]  /*00d0*/  ULEA.HI UR4, UR4, UR10, URZ, 0x2 ;  /* 0x0000000a04047291 */ /* 0x000fc8000f8f103f */
[----:B------:R-:W-:-:S04]  /*00e0*/  ULOP3.LUT UR4, UR4, 0xfffffffc, URZ, 0xc0, !UPT ;  /* 0xfffffffc04047892 */ /* 0x000fc8000f8ec03f */
[----:B------:R-:W-:-:S03]  /*00f0*/  UIADD3 UR10, UR10, -UR4, URZ ;  /* 0x800000040a0a7290 */ /* 0x000fc6000fffe03f */
[----:B------:R-:W-:Y:S09]  /*0100*/  @P0 BRA `(.L_x_1) ;  /* 0x0000000000200947 */ /* 0x000ff20003800000 */
[----:B------:R-:W-:Y:S02]  /*0110*/  ULDC.64 UR6, c[0x0][0x198] ;  /* 0x0000660000067ab9 */ /* 0x000fe40000000a00 */
[----:B------:R-:W-:Y:S02]  /*0120*/  UIADD3 UR8, UP0, UR6, 0xf0, URZ ;  /* 0x000000f006087890 */ /* 0x000fe4000ff1e03f */
[----:B------:R-:W-:Y:S02]  /*0130*/  UIADD3 UR6, UP1, UR6, 0x1f0, URZ ;  /* 0x000001f006067890 */ /* 0x000fe4000ff3e03f */
[----:B------:R-:W-:Y:S02]  /*0140*/  UIADD3.X UR9, URZ, UR7, URZ, UP0, !UPT ;  /* 0x000000073f097290 */ /* 0x000fe400087fe43f */
[----:B------:R-:W-:-:S07]  /*0150*/  UIADD3.X UR7, URZ, UR7, URZ, UP1, !UPT ;  /* 0x000000073f077290 */ /* 0x000fce0008ffe43f */
[----:B------:R0:W-:Y:S02]  /*0160*/  UTMACCTL.PF [UR8] ;  /* 0x00000000080079b9 */ /* 0x0001e40008040000 */
[----:B------:R0:W-:Y:S02]  /*0170*/  UTMACCTL.PF [UR6] ;  /* 0x00000000060079b9 */ /* 0x0001e40008040000 */
[----:B0-----:R-:W-:Y:S01]  /*0180*/  NOP ;  /* 0x0000000000007918 */ /* 0x001fe20000000000 */
.L_x_1:
[----:B------:R-:W-:Y:S05]  /*0190*/  BSYNC B0 ;  /* 0x0000000000007941 */ /* 0x000fea0003800000 */
.L_x_0:
[----:B------:R-:W0:Y:S01]  /*01a0*/  SHFL.IDX PT, R2, R0, RZ, 0x1f ;  /* 0x00001fff00027589 */ /* 0x000e2200000e0000 */
[----:B------:R-:W-:Y:S01]  /*01b0*/  UISETP.NE.AND UP0, UPT, UR10, 0x3, UPT ;  /* 0x000000030a00788c */ /* 0x000fe2000bf05270 */
[----:B------:R-:W-:Y:S01]  /*01c0*/  ISETP.NE.AND P1, PT, RZ, UR5, PT ;  /* 0x00000005ff007c0c */ /* 0x000fe2000bf25270 */
[----:B------:R-:W-:Y:S02]  /*01d0*/  UIADD3 UR18, UR5, -0x1, URZ ;  /* 0xffffffff05127890 */ /* 0x000fe4000fffe03f */
[----:B------:R-:W-:Y:S02]  /*01e0*/  UISETP.EQ.OR UP0, UPT, UR10, URZ, !UP0 ;  /* 0x0000003f0a00728c */ /* 0x000fe4000c702670 */
[----:B------:R-:W-:Y:S02]  /*01f0*/  UISETP.GE.U32.AND UP1, UPT, UR18, 0x2, UPT ;  /* 0x000000021200788c */ /* 0x000fe4000bf26070 */
[----:B------:R-:W-:-:S04]  /*0200*/  UISETP.EQ.AND UP0, UPT, UR5, URZ, UP0 ;  /* 0x0000003f0500728c */ /* 0x000fc80008702270 */
[----:B------:R-:W-:-:S04]  /*0210*/  USEL UR40, URZ, 0x1, !UP0 ;  /* 0x000000013f287887 */ /* 0x000fc8000c000000 */
[----:B------:R-:W-:Y:S01]  /*0220*/  USEL UR40, UR40, 0x2, UP1 ;  /* 0x0000000228287887 */ /* 0x000fe20008800000 */
[----:B0-----:R-:W-:-:S13]  /*0230*/  ISETP.NE.AND P0, PT, R2, RZ, PT ;  /* 0x000000ff0200720c */ /* 0x001fda0003f05270 */
[----:B------:R-:W-:Y:S05]  /*0240*/  @P0 BRA `(.L_x_2) ;  /* 0x0000000000500947 */ /* 0x000fea0003800000 */
[----:B------:R-:W0:Y:S01]  /*0250*/  S2UR UR8, SR_CgaCtaId ;  /* 0x00000000000879c3 */ /* 0x000e220000008800 */
[----:B------:R-:W-:Y:S01]  /*0260*/  UMOV UR4, 0x400 ;  /* 0x0000040000047882 */ /* 0x000fe20000000000 */
[----:B------:R-:W-:Y:S01]  /*0270*/  UMOV UR5, 0x1 ;  /* 0x0000000100057882 */ /* 0x000fe20000000000 */
[----:B------:R-:W-:Y:S01]  /*0280*/  UMOV UR6, 0x100 ;  /* 0x0000010000067882 */ /* 0x000fe20000000000 */
[----:B------:R-:W-:Y:S01]  /*0290*/  ELECT P0, URZ, PT ;  /* 0x00000000003f782f */ /* 0x000fe20003800000 */
[----:B------:R-:W-:-:S04]  /*02a0*/  UIADD3 UR6, -UR6, 0x100000, URZ ;  /* 0x0010000006067890 */ /* 0x000fc8000fffe13f */
[----:B------:R-:W-:Y:S02]  /*02b0*/  USHF.L.U32 UR7, UR6, 0xb, URZ ;  /* 0x0000000b06077899 */ /* 0x000fe4000800063f */
[----:B------:R-:W-:Y:S02]  /*02c0*/  USHF.L.U32 UR6, UR6, 0x1, URZ ;  /* 0x0000000106067899 */ /* 0x000fe4000800063f */
[----:B0-----:R-:W-:Y:S02]  /*02d0*/  ULEA UR8, UR8, UR4, 0x18 ;  /* 0x0000000408087291 */ /* 0x001fe4000f8ec03f */
[----:B------:R-:W-:-:S04]  /*02e0*/  UIADD3 UR4, -UR5, 0x100000, URZ ;  /* 0x0010000005047890 */ /* 0x000fc8000fffe13f */
[----:B------:R-:W-:Y:S02]  /*02f0*/  USHF.L.U32 UR5, UR4, 0xb, URZ ;  /* 0x0000000b04057899 */ /* 0x000fe4000800063f */
[----:B------:R-:W-:Y:S01]  /*0300*/  USHF.L.U32 UR4, UR4, 0x1, URZ ;  /* 0x0000000104047899 */ /* 0x000fe2000800063f */
[----:B------:R-:W0:Y:S11]  /*0310*/  FENCE.VIEW.ASYNC.S ;  /* 0x00000000000073c6 */ /* 0x000e360000000000 */
[----:B0-----:R0:W1:Y:S01]  /*0320*/  SYNCS.EXCH.64 URZ, [UR8], UR4 ;  /* 0x00000004083f75b2 */ /* 0x0010620008000100 */
[----:B------:R0:W2:Y:S01]  /*0330*/  SYNCS.EXCH.64 URZ, [UR8+0x18], UR6 ;  /* 0x00001806083f75b2 */ /* 0x0000a20008000100 */
[----:B------:R0:W3:Y:S01]  /*0340*/  SYNCS.EXCH.64 URZ, [UR8+0x8], UR4 ;  /* 0x00000804083f75b2 */ /* 0x0000e20008000100 */
[----:B------:R0:W4:Y:S01]  /*0350*/  SYNCS.EXCH.64 URZ, [UR8+0x20], UR6 ;  /* 0x00002006083f75b2 */ /* 0x0001220008000100 */
[----:B------:R0:W0:Y:S01]  /*0360*/  SYNCS.EXCH.64 URZ, [UR8+0x10], UR4 ;  /* 0x00001004083f75b2 */ /* 0x0000220008000100 */
[----:B------:R0:W0:Y:S01]  /*0370*/  SYNCS.EXCH.64 URZ, [UR8+0x28], UR6 ;  /* 0x00002806083f75b2 */ /* 0x0000220008000100 */
[----:B------:R-:W-:Y:S01]  /*0380*/  NOP ;  /* 0x0000000000007918 */ /* 0x000fe20000000000 */
.L_x_2:
[----:B------:R-:W5:Y:S01]  /*0390*/  SHFL.IDX PT, R0, R0, RZ, 0x1f ;  /* 0x00001fff00007589 */ /* 0x000f6200000e0000 */
[----:B------:R-:W-:Y:S01]  /*03a0*/  ELECT P0, URZ, PT ;  /* 0x00000000003f782f */ /* 0x000fe20003800000 */
[----:B------:R-:W1:Y:S01]  /*03b0*/  S2UR UR17, SR_CTAID.Y ;  /* 0x00000000001179c3 */ /* 0x000e620000002600 */
[----:B0-----:R-:W-:Y:S01]  /*03c0*/  ULDC UR5, c[0x0][0x65c] ;  /* 0x0001970000057ab9 */ /* 0x001fe20000000800 */
[----:B------:R-:W-:Y:S01]  /*03d0*/  UMOV UR12, 0x20 ;  /* 0x00000020000c7882 */ /* 0x000fe20000000000 */
[----:B------:R-:W-:Y:S01]  /*03e0*/  UISETP.NE.AND UP2, UPT, UR5, 0x1, UPT ;  /* 0x000000010500788c */ /* 0x000fe2000bf45270 */
[----:B------:R-:W-:Y:S01]  /*03f0*/  NOP ;  /* 0x0000000000007918 */ /* 0x000fe20000000000 */
[----:B------:R-:W-:Y:S02]  /*0400*/  NOP ;  /* 0x0000000000007918 */ /* 0x000fe40000000000 */
[----:B------:R-:W-:Y:S01]  /*0410*/  UP2UR UR46, UPR, URZ, 0x4 ;  /* 0x000000043f2e7883 */ /* 0x000fe20008000000 */
[----:B------:R-:W0:Y:S01]  /*0420*/  S2UR UR4, SR_CTAID.X ;  /* 0x00000000000479c3 */ /* 0x000e220000002500 */
[----:B------:R-:W-:-:S02]  /*0430*/  PLOP3.LUT P2, PT, PT, PT, UP2, 0x80, 0x0 ;  /* 0x000000000000781c */ /* 0x000fc40003f4f028 */
[----:B------:R-:W-:Y:S02]  /*0440*/  PLOP3.LUT P4, PT, PT, PT, UP2, 0x80, 0x0 ;  /* 0x000000000000781c */ /* 0x000fe40003f8f028 */
[----:B------:R-:W-:Y:S01]  /*0450*/  PLOP3.LUT P3, PT, PT, PT, UP2, 0x80, 0x0 ;  /* 0x000000000000781c */ /* 0x000fe20003f6f028 */
[----:B------:R-:W-:Y:S01]  /*0460*/  @UP2 ULDC UR14, c[0x0][0x10] ;  /* 0x00000400000e2ab9 */ /* 0x000fe20000000800 */
[----:B------:R-:W-:Y:S01]  /*0470*/  @UP2 UMOV UR9, URZ ;  /* 0x0000003f00092c82 */ /* 0x000fe20008000000 */
[----:B------:R-:W-:Y:S01]  /*0480*/  @!UP2 ULDC UR11, c[0x0][0xc] ;  /* 0x00000300000baab9 */ /* 0x000fe20000000800 */
[----:B-----5:R-:W-:Y:S01]  /*0490*/  ISETP.NE.OR P0, PT, R0, RZ, !P0 ;  /* 0x000000ff0000720c */ /* 0x020fe20004705670 */
[----:B-1----:R-:W-:Y:S02]  /*04a0*/  @UP2 UMOV UR7, UR17 ;  /* 0x0000001100072c82 */ /* 0x002fe40008000000 */
[----:B------:R-:W-:Y:S01]  /*04b0*/  @UP2 UMOV UR8, UR7 ;  /* 0x0000000700082c82 */ /* 0x000fe20008000000 */
[----:B------:R-:W-:Y:S01]  /*04c0*/  @!UP2 UMOV UR7, UR17 ;  /* 0x000000110007ac82 */ /* 0x000fe20008000000 */
[----:B0-----:R-:W-:-:S08]  /*04d0*/  @UP2 UIMAD.WIDE.U32 UR14, UR4, UR14, UR8 ;  /* 0x0000000e040e22a5 */ /* 0x001fd0000f8e0008 */
[----:B------:R-:W-:Y:S01]  /*04e0*/  VOTEU.ALL UP0, P0 ;  /* 0x00000000003f7886 */ /* 0x000fe20000000000 */
[----:B------:R-:W-:Y:S01]  /*04f0*/  VOTEU.ALL UP1, P0 ;  /* 0x00000000003f7886 */ /* 0x000fe20000020000 */
[----:B------:R-:W-:Y:S01]  /*0500*/  IMAD.U32 R2, RZ, RZ, UR14 ;  /* 0x0000000eff027e24 */ /* 0x000fe2000f8e00ff */
[----:B------:R-:W-:Y:S02]  /*0510*/  MOV R3, UR15 ;  /* 0x0000000f00037c02 */ /* 0x000fe40008000f00 */
[----:B------:R-:W0:Y:S01]  /*0520*/  @!UP0 S2UR UR6, SR_CgaCtaId ;  /* 0x00000000000689c3 */ /* 0x000e220000008800 */
[----:B------:R-:W-:Y:S01]  /*0530*/  @!UP0 UMOV UR5, 0x400 ;  /* 0x0000040000058882 */ /* 0x000fe20000000000 */
[----:B------:R-:W-:-:S04]  /*0540*/  @!UP0 UIADD3 UR12, -UR12, 0x100000, URZ ;  /* 0x001000000c0c8890 */ /* 0x000fc8000fffe13f */
[----:B------:R-:W-:Y:S02]  /*0550*/  @!UP0 USHF.L.U32 UR13, UR12, 0xb, URZ ;  /* 0x0000000b0c0d8899 */ /* 0x000fe4000800063f */
[----:B------:R-:W-:Y:S02]  /*0560*/  @!UP0 USHF.L.U32 UR12, UR12, 0x1, URZ ;  /* 0x000000010c0c8899 */ /* 0x000fe4000800063f */
[----:B0-----:R-:W-:Y:S01]  /*0570*/  @!UP0 ULEA UR16, UR6, UR5, 0x18 ;  /* 0x0000000506108291 */ /* 0x001fe2000f8ec03f */
[----:B------:R-:W-:Y:S01]  /*0580*/  VOTEU.ALL UP0, P0 ;  /* 0x00000000003f7886 */ /* 0x000fe20000000000 */
[----:B------:R-:W-:Y:S01]  /*0590*/  PLOP3.LUT P0, PT, PT, PT, UP2, 0x80, 0x0 ;  /* 0x000000000000781c */ /* 0x000fe20003f0f028 */
[----:B------:R-:W-:Y:S01]  /*05a0*/  UMOV UR5, URZ ;  /* 0x0000003f00057c82 */ /* 0x000fe20008000000 */
[----:B------:R-:W-:Y:S01]  /*05b0*/  @UP2 UMOV UR6, URZ ;  /* 0x0000003f00062c82 */ /* 0x000fe20008000000 */
[----:B------:R-:W-:Y:S02]  /*05c0*/  @!UP2 UIMAD.WIDE.U32 UR8, UR11, UR7, UR4 ;  /* 0x000000070b08a2a5 */ /* 0x000fe4000f8e0004 */
[----:B------:R-:W-:-:S04]  /*05d0*/  @UP2 UIADD3 UR6, UR15, UR6, URZ ;  /* 0x000000060f062290 */ /* 0x000fc8000fffe03f */
[----:B------:R-:W-:Y:S01]  /*05e0*/  MOV R5, UR9 ;  /* 0x0000000900057c02 */ /* 0x000fe20008000f00 */
[----:B------:R-:W0:Y:S02]  /*05f0*/  FENCE.VIEW.ASYNC.S ;  /* 0x00000000000073c6 */ /* 0x000e240000000000 */
[----:B0-----:R0:W2:Y:S01]  /*0600*/  @!UP0 SYNCS.EXCH.64 URZ, [UR16+0x40], UR12 ;  /* 0x0000400c103f85b2 */ /* 0x0010a20008000100 */
[----:B------:R-:W-:Y:S02]  /*0610*/  @P2 IMAD.U32 R6, RZ, RZ, UR6 ;  /* 0x00000006ff062e24 */ /* 0x000fe4000f8e00ff */
[----:B------:R-:W-:Y:S01]  /*0620*/  @P0 IMAD.MOV.U32 R7, RZ, RZ, R2 ;  /* 0x000000ffff070224 */ /* 0x000fe200078e0002 */
[----:B------:R-:W-:Y:S01]  /*0630*/  MOV R2, UR8 ;  /* 0x0000000800027c02 */ /* 0x000fe20008000f00 */
[----:B------:R-:W-:Y:S02]  /*0640*/  @!P4 IMAD.MOV.U32 R6, RZ, RZ, R5 ;  /* 0x000000ffff06c224 */ /* 0x000fe400078e0005 */
[----:B------:R-:W-:-:S02]  /*0650*/  IMAD.U32 R3, RZ, RZ, UR9 ;  /* 0x00000009ff037e24 */ /* 0x000fc4000f8e00ff */
[----:B------:R-:W-:Y:S01]  /*0660*/  @!P3 IMAD.MOV.U32 R7, RZ, RZ, R2 ;  /* 0x000000ffff07b224 */ /* 0x000fe200078e0002 */
[----:B------:R0:W-:Y:S01]  /*0670*/  STL [R1+0x200], R6 ;  /* 0x0002000601007387 */ /* 0x0001e20000100800 */
[----:B------:R-:W-:-:S03]  /*0680*/  IMAD.U32 R4, RZ, RZ, UR8 ;  /* 0x00000008ff047e24 */ /* 0x000fc6000f8e00ff */
[----:B------:R0:W-:Y:S01]  /*0690*/  STL [R1+0x204], R7 ;  /* 0x0002040701007387 */ /* 0x0001e20000100800 */
[----:B------:R0:W2:Y:S01]  /*06a0*/  @!UP1 SYNCS.EXCH.64 URZ, [UR16+0x48], UR12 ;  /* 0x0000480c103f95b2 */ /* 0x0000a20008000100 */
[----:B------:R-:W-:Y:S01]  /*06b0*/  NOP ;  /* 0x0000000000007918 */ /* 0x000fe20000000000 */
[----:B--234-:R-:W-:Y:S06]  /*06c0*/  BAR.SYNC.DEFER_BLOCKING 0x0 ;  /* 0x0000000000007b1d */ /* 0x01cfec0000010000 */
[----:B------:R-:W-:Y:S05]  /*06d0*/  @!P1 BRA `(.L_x_3) ;  /* 0x00000164003c9947 */ /* 0x000fea0003800000 */
[----:B------:R-:W-:-:S06]  /*06e0*/  UISETP.GT.U32.AND UP0, UPT, UR18, 0x1, UPT ;  /* 0x000000011200788c */ /* 0x000fcc000bf04070 */
[----:B------:R-:W-:-:S13]  /*06f0*/  PLOP3.LUT P0, PT, PT, PT, UP0, 0x80, 0x0 ;  /* 0x000000000000781c */ /* 0x000fda0003f0f008 */
[----:B0-----:R-:W-:Y:S05]  /*0700*/  @P0 EXIT ;  /* 0x000000000000094d */ /* 0x001fea0003800000 */
[----:B------:R-:W-:Y:S01]  /*0710*/  ULDC.64 UR8, c[0x0][0x650] ;  /* 0x0001940000087ab9 */ /* 0x000fe20000000a00 */
[----:B------:R-:W-:Y:S01]  /*0720*/  UMOV UR41, 0xffffffff ;  /* 0xffffffff00297882 */ /* 0x000fe20000000000 */
[----:B------:R-:W-:Y:S01]  /*0730*/  ISETP.GE.U32.AND P0, PT, R7, UR8, PT ;  /* 0x0000000807007c0c */ /* 0x000fe2000bf06070 */
[----:B------:R-:W-:Y:S01]  /*0740*/  UMOV UR42, 0xffffffff ;  /* 0xffffffff002a7882 */ /* 0x000fe20000000000 */
[----:B------:R-:W-:Y:S01]  /*0750*/  UMOV UR43, 0xffffffff ;  /* 0xffffffff002b7882 */ /* 0x000fe20000000000 */
[----:B------:R-:W-:Y:S02]  /*0760*/  PRMT R0, RZ, 0x7610, R0 ;  /* 0x00007610ff007816 */ /* 0x000fe40000000000 */
[----:B------:R-:W-:-:S13]  /*0770*/  ISETP.GE.U32.AND.EX P0, PT, R6, UR9, PT, P0 ;  /* 0x0000000906007c0c */ /* 0x000fda000bf06100 */
[----:B------:R-:W-:Y:S05]  /*0780*/  @P0 BRA `(.L_x_4) ;  /* 0x0000000400800947 */ /* 0x000fea0003800000 */
[----:B------:R-:W-:Y:S01]  /*0790*/  I2FP.F32.U32 R0, UR4 ;  /* 0x0000000400007c45 */ /* 0x000fe20008201000 */
[----:B------:R-:W-:Y:S01]  /*07a0*/  ULDC.64 UR16, c[0x0][0x628] ;  /* 0x00018a0000107ab9 */ /* 0x000fe20000000a00 */
[----:B------:R-:W-:Y:S01]  /*07b0*/  ULDC UR6, c[0x0][0x150] ;  /* 0x0000540000067ab9 */ /* 0x000fe20000000800 */
[----:B------:R-:W-:Y:S01]  /*07c0*/  ISETP.NE.U32.AND P0, PT, RZ, UR16, PT ;  /* 0x00000010ff007c0c */ /* 0x000fe2000bf05070 */
[----:B------:R-:W-:Y:S01]  /*07d0*/  ULDC UR15, c[0x0][0x630] ;  /* 0x00018c00000f7ab9 */ /* 0x000fe20000000800 */
[----:B------:R-:W-:Y:S01]  /*07e0*/  FMUL R0, R0, UR6 ;  /* 0x0000000600007c20 */ /* 0x000fe20008400000 */
[----:B------:R-:W-:Y:S01]  /*07f0*/  R2UR UR18, R7 ;  /* 0x00000000071272ca */ /* 0x000fe200000e0000 */
[----:B------:R-:W-:Y:S01]  /*0800*/  ULDC UR20, c[0x0][0x154] ;  /* 0x0000550000147ab9 */ /* 0x000fe20000000800 */
[----:B------:R-:W-:Y:S01]  /*0810*/  ISETP.NE.AND.EX P0, PT, RZ, UR17, PT, P0 ;  /* 0x00000011ff007c0c */ /* 0x000fe2000bf05300 */
[----:B------:R0:W1:Y:S01]  /*0820*/  F2I.U32.TRUNC.NTZ R2, R0 ;  /* 0x0000000000027305 */ /* 0x000062000020f000 */
[----:B------:R-:W-:-:S02]  /*0830*/  R2UR UR19, R6 ;  /* 0x00000000061372ca */ /* 0x000fc400000e0000 */
[----:B------:R-:W-:Y:S02]  /*0840*/  R2UR UR8, R7 ;  /* 0x00000000070872ca */ /* 0x000fe400000e0000 */
[----:B------:R-:W-:-:S07]  /*0850*/  R2UR UR9, R6 ;  /* 0x00000000060972ca */ /* 0x000fce00000e0000 */
[----:B0-----:R-:W-:Y:S08]  /*0860*/  @!P0 BRA `(.L_x_5) ;  /* 0x0000000000308947 */ /* 0x001ff00003800000 */
[----:B------:R-:W-:Y:S01]  /*0870*/  R2UR UR8, R7 ;  /* 0x00000000070872ca */ /* 0x000fe200000e0000 */
[----:B------:R-:W-:Y:S01]  /*0880*/  ULDC UR6, c[0x0][0x634] ;  /* 0x00018d0000067ab9 */ /* 0x000fe20000000800 */
[----:B------:R-:W-:-:S11]  /*0890*/  R2UR UR14, R6 ;  /* 0x00000000060e72ca */ /* 0x000fd600000e0000 */
[----:B------:R-:W-:-:S04]  /*08a0*/  UIADD3 UR6, UP0, UR8, UR6, URZ ;  /* 0x0000000608067290 */ /* 0x000fc8000ff1e03f */
[----:B------:R-:W-:-:S04]  /*08b0*/  UIADD3.X UR14, URZ, UR14, URZ, UP0, !UPT ;  /* 0x0000000e3f0e7290 */ /* 0x000fc800087fe43f */
[----:B------:R-:W-:-:S04]  /*08c0*/  UIMAD.WIDE.U32 UR8, UR14, UR16, URZ ;  /* 0x000000100e0872a5 */ /* 0x000fc8000f8e003f */
[----:B------:R-:W-:Y:S02]  /*08d0*/  UIMAD.WIDE.U32 UR10, UP0, UR6, UR17, UR8 ;  /* 0x00000011060a72a5 */ /* 0x000fe4000f800008 */
[----:B------:R-:W-:Y:S02]  /*08e0*/  UIMAD.WIDE.U32 UR8, UR6, UR16, URZ ;  /* 0x00000010060872a5 */ /* 0x000fe4000f8e003f */
[----:B------:R-:W-:Y:S02]  /*08f0*/  UIADD3.X UR13, URZ, URZ, URZ, UP0, !UPT ;  /* 0x0000003f3f0d7290 */ /* 0x000fe400087fe43f */
[----:B------:R-:W-:Y:S01]  /*0900*/  UIADD3 URZ, UP0, UR9, UR10, URZ ;  /* 0x0000000a093f7290 */ /* 0x000fe2000ff1e03f */
[----:B------:R-:W-:-:S03]  /*0910*/  UMOV UR12, UR11 ;  /* 0x0000000b000c7c82 */ /* 0x000fc60008000000 */
[----:B------:R-:W-:-:S12]  /*0920*/  UIMAD.WIDE.U32.X UR8, UR14, UR17, UR12, UP0 ;  /* 0x000000110e0872a5 */ /* 0x000fd800080e040c */
.L_x_5:
[----:B------:R-:W-:Y:S01]  /*0930*/  USHF.R.U64 UR43, UR8, UR15, UR9 ;  /* 0x0000000f082b7299 */ /* 0x000fe20008001209 */
[----:B------:R-:W-:Y:S01]  /*0940*/  I2FP.F32.U32 R0, UR7 ;  /* 0x0000000700007c45 */ /* 0x000fe20008201000 */
[----:B------:R-:W-:Y:S01]  /*0950*/  USHF.R.U32.HI UR5, URZ, UR15, UR9 ;  /* 0x0000000f3f057299 */ /* 0x000fe20008011609 */
[----:B-1----:R-:W-:Y:S01]  /*0960*/  R2UR UR12, R2 ;  /* 0x00000000020c72ca */ /* 0x002fe200000e0000 */
[----:B------:R-:W-:Y:S02]  /*0970*/  UIADD3 UR6, UP0, URZ, -UR43, URZ ;  /* 0x8000002b3f067290 */ /* 0x000fe4000ff1e03f */
[----:B------:R-:W-:Y:S01]  /*0980*/  FMUL R0, R0, UR20 ;  /* 0x0000001400007c20 */ /* 0x000fe20008400000 */
[----:B------:R-:W-:Y:S01]  /*0990*/  ULDC.64 UR8, c[0x0][0x620] ;  /* 0x0001880000087ab9 */ /* 0x000fe20000000a00 */
[----:B------:R-:W-:Y:S01]  /*09a0*/  UIADD3.X UR5, URZ, ~UR5, URZ, UP0, !UPT ;  /* 0x800000053f057290 */ /* 0x000fe200087fe43f */
[----:B------:R-:W-:Y:S01]  /*09b0*/  UMOV UR10, UR18 ;  /* 0x00000012000a7c82 */ /* 0x000fe20008000000 */
[----:B------:R-:W-:-:S02]  /*09c0*/  UMOV UR11, UR19 ;  /* 0x00000013000b7c82 */ /* 0x000fc40008000000 */
[----:B------:R-:W-:Y:S01]  /*09d0*/  UIMAD UR5, UR5, UR8, URZ ;  /* 0x00000008050572a4 */ /* 0x000fe2000f8e023f */
[----:B------:R-:W0:Y:S01]  /*09e0*/  F2I.U32.TRUNC.NTZ R0, R0 ;  /* 0x0000000000007305 */ /* 0x000e22000020f000 */
[----:B------:R-:W-:Y:S02]  /*09f0*/  UIMAD.WIDE.U32 UR10, UR6, UR8, UR10 ;  /* 0x00000008060a72a5 */ /* 0x000fe4000f8e000a */
[----:B------:R-:W-:Y:S01]  /*0a00*/  UIMAD UR6, UR6, UR9, UR5 ;  /* 0x00000009060672a4 */ /* 0x000fe2000f8e0205 */
[----:B------:R-:W-:Y:S01]  /*0a10*/  ULDC UR21, c[0x0][0x658] ;  /* 0x0001960000157ab9 */ /* 0x000fe20000000800 */
[----:B------:R-:W-:Y:S02]  /*0a20*/  UMOV UR19, 0xffffffff ;  /* 0xffffffff00137882 */ /* 0x000fe40000000000 */
[----:B------:R-:W-:Y:S01]  /*0a30*/  UIADD3 UR6, UR11, UR6, URZ ;  /* 0x000000060b067290 */ /* 0x000fe2000fffe03f */
[----:B------:R-:W-:Y:S01]  /*0a40*/  ULDC UR15, c[0x0][0x618] ;  /* 0x00018600000f7ab9 */ /* 0x000fe20000000800 */
[----:B------:R-:W-:Y:S01]  /*0a50*/  ULDC.64 UR8, c[0x0][0x640] ;  /* 0x0001900000087ab9 */ /* 0x000fe20000000a00 */
[----:B------:R-:W-:Y:S01]  /*0a60*/  USHF.L.U32 UR11, UR19, UR21, URZ ;  /* 0x00000015130b7299 */ /* 0x000fe2000800063f */
[----:B------:R-:W-:Y:S01]  /*0a70*/  ISETP.NE.U32.AND P0, PT, RZ, UR8, PT ;  /* 0x00000008ff007c0c */ /* 0x000fe2000bf05070 */
[----:B------:R-:W-:-:S02]  /*0a80*/  USHF.R.U64 UR19, UR10, UR15, UR6 ;  /* 0x0000000f0a137299 */ /* 0x000fc40008001206 */
[----:B------:R-:W-:Y:S01]  /*0a90*/  USHF.R.U32.HI UR10, URZ, UR15, UR6 ;  /* 0x0000000f3f0a7299 */ /* 0x000fe20008011606 */
[----:B0-----:R-:W-:Y:S01]  /*0aa0*/  R2UR UR14, R0 ;  /* 0x00000000000e72ca */ /* 0x001fe200000e0000 */
[----:B------:R-:W-:Y:S01]  /*0ab0*/  ULDC UR17, c[0x0][0x608] ;  /* 0x0001820000117ab9 */ /* 0x000fe20000000800 */
[----:B------:R-:W-:Y:S01]  /*0ac0*/  ISETP.NE.AND.EX P0, PT, RZ, UR9, PT, P0 ;  /* 0x00000009ff007c0c */ /* 0x000fe2000bf05300 */
[----:B------:R-:W-:Y:S02]  /*0ad0*/  USHF.R.U64 UR23, UR19, UR17, UR10 ;  /* 0x0000001113177299 */ /* 0x000fe4000800120a */
[----:B------:R-:W-:Y:S01]  /*0ae0*/  USHF.R.U32.HI UR10, URZ, UR17, UR10 ;  /* 0x000000113f0a7299 */ /* 0x000fe2000801160a */
[----:B------:R-:W-:Y:S01]  /*0af0*/  UMOV UR16, 0x1 ;  /* 0x0000000100107882 */ /* 0x000fe20000000000 */
[----:B------:R-:W-:Y:S02]  /*0b00*/  UIADD3 UR12, -UR12, URZ, URZ ;  /* 0x0000003f0c0c7290 */ /* 0x000fe4000fffe13f */
[----:B------:R-:W-:-:S02]  /*0b10*/  USHF.R.U64 UR24, UR23, UR21, UR10 ;  /* 0x0000001517187299 */ /* 0x000fc4000800120a */
[----:B------:R-:W-:Y:S01]  /*0b20*/  USHF.L.U32 UR6, UR16, UR21, URZ ;  /* 0x0000001510067299 */ /* 0x000fe2000800063f */
[----:B------:R-:W-:Y:S01]  /*0b30*/  ULDC UR13, c[0x0][0x144] ;  /* 0x00005100000d7ab9 */ /* 0x000fe20000000800 */
[----:B------:R-:W-:Y:S01]  /*0b40*/  ULDC UR5, c[0x0][0x600] ;  /* 0x0001800000057ab9 */ /* 0x000fe20000000800 */
[----:B------:R-:W-:Y:S02]  /*0b50*/  ULOP3.LUT UR16, URZ, UR11, URZ, 0x33, !UPT ;  /* 0x0000000b3f107292 */ /* 0x000fe4000f8e333f */
[----:B------:R-:W-:Y:S02]  /*0b60*/  USHF.R.U32.HI UR11, URZ, UR21, UR10 ;  /* 0x000000153f0b7299 */ /* 0x000fe4000801160a */
[----:B------:R-:W-:Y:S02]  /*0b70*/  UIADD3 UR18, UR5, -0x1, URZ ;  /* 0xffffffff05127890 */ /* 0x000fe4000fffe03f */
[----:B------:R-:W-:Y:S02]  /*0b80*/  UIADD3 UR20, -UR14, URZ, URZ ;  /* 0x0000003f0e147290 */ /* 0x000fe4000fffe13f */
[----:B------:R-:W-:Y:S01]  /*0b90*/  UIMAD UR4, UR13, UR12, UR4 ;  /* 0x0000000c0d0472a4 */ /* 0x000fe2000f8e0204 */
[----:B------:R-:W-:Y:S01]  /*0ba0*/  ULDC UR25, c[0x0][0x148] ;  /* 0x0000520000197ab9 */ /* 0x000fe20000000800 */
[----:B------:R-:W-:Y:S01]  /*0bb0*/  ULDC UR21, c[0x0][0x648] ;  /* 0x0001920000157ab9 */ /* 0x000fe20000000800 */
[----:B------:R-:W-:Y:S01]  /*0bc0*/  ULDC UR22, c[0x0][0x638] ;  /* 0x00018e0000167ab9 */ /* 0x000fe20000000800 */
[----:B------:R-:W-:Y:S01]  /*0bd0*/  UMOV UR10, UR24 ;  /* 0x00000018000a7c82 */ /* 0x000fe20008000000 */
[----:B------:R-:W-:Y:S07]  /*0be0*/  @!P0 BRA `(.L_x_6) ;  /* 0x0000000000308947 */ /* 0x000fee0003800000 */
[----:B------:R-:W-:Y:S02]  /*0bf0*/  ULDC UR14, c[0x0][0x64c] ;  /* 0x00019300000e7ab9 */ /* 0x000fe40000000800 */
        /* <DEDUP_REMOVED lines=8> */
[----:B------:R-:W-:-:S07]  /*0c80*/  UIMAD.WIDE.U32.X UR8, UR17, UR9, UR14, UP0 ;  /* 0x00000009110872a5 */ /* 0x000fce00080e040e */
[----:B------:R-:W-:Y:S01]  /*0c90*/  UMOV UR10, UR8 ;  /* 0x00000008000a7c82 */ /* 0x000fe20008000000 */
[----:B------:R-:W-:-:S05]  /*0ca0*/  UMOV UR11, UR9 ;  /* 0x00000009000b7c82 */ /* 0x000fca0008000000 */
.L_x_6:
[----:B------:R-:W-:Y:S01]  /*0cb0*/  UISETP.NE.AND UP0, UPT, UR46, URZ, UPT ;  /* 0x0000003f2e00728c */ /* 0x000fe2000bf05270 */
[----:B------:R-:W-:Y:S01]  /*0cc0*/  MOV R0, 0x1 ;  /* 0x0000000100007802 */ /* 0x000fe20000000f00 */
[----:B------:R-:W-:Y:S02]  /*0cd0*/  USHF.R.U64 UR8, UR10, UR21, UR11 ;  /* 0x000000150a087299 */ /* 0x000fe4000800120b */
[----:B------:R-:W-:Y:S02]  /*0ce0*/  ULOP3.LUT UR16, UR23, UR16, URZ, 0xc0, !UPT ;  /* 0x0000001017107292 */ /* 0x000fe4000f8ec03f */
[----:B------:R-:W-:Y:S02]  /*0cf0*/  ULOP3.LUT UR18, UR19, UR18, URZ, 0xc0, !UPT ;  /* 0x0000001213127292 */ /* 0x000fe4000f8ec03f */
[----:B------:R-:W-:-:S03]  /*0d00*/  UIMAD UR16, UR6, UR8, UR16 ;  /* 0x00000008061072a4 */ /* 0x000fc6000f8e0210 */
[----:B------:R-:W-:Y:S02]  /*0d10*/  @UP0 UIMAD UR4, UR25, UR20, UR7 ;  /* 0x00000014190402a4 */ /* 0x000fe4000f8e0207 */
[----:B------:R-:W-:-:S04]  /*0d20*/  UIADD3 UR7, -UR8, URZ, URZ ;  /* 0x0000003f08077290 */ /* 0x000fc8000fffe13f */
[----:B------:R-:W-:-:S03]  /*0d30*/  UIMAD UR6, UR7, UR22, UR24 ;  /* 0x00000016070672a4 */ /* 0x000fc6000f8e0218 */
[----:B------:R-:W-:Y:S01]  /*0d40*/  ULDC UR7, c[0x0][0x610] ;  /* 0x0001840000077ab9 */ /* 0x000fe20000000800 */
[----:B------:R-:W-:Y:S02]  /*0d50*/  UIMAD UR6, UR6, UR5, UR18 ;  /* 0x00000005060672a4 */ /* 0x000fe4000f8e0212 */
[----:B------:R-:W-:-:S04]  /*0d60*/  UIMAD UR4, UR16, UR7, UR4 ;  /* 0x00000007100472a4 */ /* 0x000fc8000f8e0204 */
[----:B------:R-:W-:Y:S02]  /*0d70*/  USEL UR42, UR6, UR4, !UP0 ;  /* 0x00000004062a7287 */ /* 0x000fe4000c000000 */
[----:B------:R-:W-:-:S12]  /*0d80*/  USEL UR41, UR4, UR6, !UP0 ;  /* 0x0000000604297287 */ /* 0x000fd8000c000000 */
.L_x_4:
[----:B------:R-:W-:-:S08]  /*0d90*/  NOP ;  /* 0x0000000000007918 */ /* 0x000fd00000000000 */
[----:B------:R-:W0:Y:S02]  /*0da0*/  USETMAXREG.TRY_ALLOC.CTAPOOL UP0, 0xf0 ;  /* 0x000000f0000079c8 */ /* 0x000e240008000600 */
[----:B0-----:R-:W-:-:S13]  /*0db0*/  PLOP3.LUT P0, PT, PT, PT, UP0, 0x80, 0x0 ;  /* 0x000000000000781c */ /* 0x001fda0003f0f008 */
[----:B------:R-:W-:Y:S05]  /*0dc0*/  @!P0 BRA `(.L_x_4) ;  /* 0xfffffffc00f08947 */ /* 0x000fea000383ffff */
[----:B------:R-:W-:Y:S01]  /*0dd0*/  ULDC.64 UR4, c[0x0][0x598] ;  /* 0x0001660000047ab9 */ /* 0x000fe20000000a00 */
[----:B------:R-:W-:Y:S01]  /*0de0*/  ULDC.64 UR36, c[0x0][0x208] ;  /* 0x0000820000247ab9 */ /* 0x000fe20000000a00 */
[----:B------:R-:W-:-:S04]  /*0df0*/  ISETP.NE.U32.AND P0, PT, RZ, UR4, PT ;  /* 0x00000004ff007c0c */ /* 0x000fc8000bf05070 */
[----:B------:R-:W-:-:S13]  /*0e00*/  ISETP.NE.AND.EX P0, PT, RZ, UR5, PT, P0 ;  /* 0x00000005ff007c0c */ /* 0x000fda000bf05300 */
[----:B------:R-:W-:Y:S05]  /*0e10*/  @!P0 BRA `(.L_x_7) ;  /* 0x00000000001c8947 */ /* 0x000fea0003800000 */
[----:B------:R-:W0:Y:S02]  /*0e20*/  LDC.64 R2, c[0x0][0x598] ;  /* 0x00016600ff027b82 */ /* 0x000e240000000a00 */
[----:B0-----:R-:W2:Y:S02]  /*0e30*/  LDG.E.64 R2, desc[UR36][R2.64] ;  /* 0x0000002402027981 */ /* 0x001ea4000c1e1b00 */
[----:B--2---:R-:W-:-:S04]  /*0e40*/  ISETP.NE.U32.AND P0, PT, R2, RZ, PT ;  /* 0x000000ff0200720c */ /* 0x004fc80003f05070 */
[----:B------:R-:W-:-:S13]  /*0e50*/  ISETP.NE.AND.EX P0, PT, R3, RZ, PT, P0 ;  /* 0x000000ff0300720c */ /* 0x000fda0003f05300 */
[----:B------:R-:W-:Y:S05]  /*0e60*/  @!P0 BRA `(.L_x_7) ;  /* 0x0000000000088947 */ /* 0x000fea0003800000 */
[----:B------:R0:W5:Y:S01]  /*0e70*/  LD.E R17, desc[UR36][R2.64] ;  /* 0x0000002402117980 */ /* 0x000162000c101900 */
[----:B------:R-:W-:Y:S05]  /*0e80*/  BRA `(.L_x_8) ;  /* 0x0000000000247947 */ /* 0x000fea0003800000 */
.L_x_7:
[----:B------:R-:W-:Y:S02]  /*0e90*/  ULDC.64 UR4, c[0x0][0x588] ;  /* 0x0001620000047ab9 */ /* 0x000fe40000000a00 */
[----:B------:R-:W-:-:S04]  /*0ea0*/  ISETP.NE.U32.AND P0, PT, RZ, UR4, PT ;  /* 0x00000004ff007c0c */ /* 0x000fc8000bf05070 */
[----:B------:R-:W-:-:S13]  /*0eb0*/  ISETP.NE.AND.EX P0, PT, RZ, UR5, PT, P0 ;  /* 0x00000005ff007c0c */ /* 0x000fda000bf05300 */
[----:B------:R-:W-:Y:S05]  /*0ec0*/  @!P0 BRA `(.L_x_9) ;  /* 0x00000000000c8947 */ /* 0x000fea0003800000 */
[----:B------:R-:W0:Y:S02]  /*0ed0*/  LDC.64 R2, c[0x0][0x588] ;  /* 0x00016200ff027b82 */ /* 0x000e240000000a00 */
[----:B0-----:R1:W5:Y:S01]  /*0ee0*/  LDG.E R17, desc[UR36][R2.64] ;  /* 0x0000002402117981 */ /* 0x001362000c1e1900 */
[----:B------:R-:W-:Y:S05]  /*0ef0*/  BRA `(.L_x_8) ;  /* 0x0000000000087947 */ /* 0x000fea0003800000 */
.L_x_9:
[----:B------:R-:W-:Y:S02]  /*0f00*/  ULDC UR4, c[0x0][0x580] ;  /* 0x0001600000047ab9 */ /* 0x000fe40000000800 */
[----:B------:R-:W-:-:S07]  /*0f10*/  IMAD.U32 R17, RZ, RZ, UR4 ;  /* 0x00000004ff117e24 */ /* 0x000fce000f8e00ff */
.L_x_8:
[----:B------:R-:W-:Y:S02]  /*0f20*/  ULDC.64 UR4, c[0x0][0x5a0] ;  /* 0x0001680000047ab9 */ /* 0x000fe40000000a00 */
[----:B------:R-:W-:-:S04]  /*0f30*/  ISETP.NE.U32.AND P0, PT, RZ, UR4, PT ;  /* 0x00000004ff007c0c */ /* 0x000fc8000bf05070 */
[----:B------:R-:W-:-:S13]  /*0f40*/  ISETP.NE.AND.EX P0, PT, RZ, UR5, PT, P0 ;  /* 0x00000005ff007c0c */ /* 0x000fda000bf05300 */
[----:B------:R-:W-:Y:S05]  /*0f50*/  @!P0 BRA `(.L_x_10) ;  /* 0x00000000001c8947 */ /* 0x000fea0003800000 */
[----:B01----:R-:W0:Y:S02]  /*0f60*/  LDC.64 R2, c[0x0][0x5a0] ;  /* 0x00016800ff027b82 */ /* 0x003e240000000a00 */
[----:B0-----:R-:W2:Y:S02]  /*0f70*/  LDG.E.64 R2, desc[UR36][R2.64] ;  /* 0x0000002402027981 */ /* 0x001ea4000c1e1b00 */
[----:B--2---:R-:W-:-:S04]  /*0f80*/  ISETP.NE.U32.AND P0, PT, R2, RZ, PT ;  /* 0x000000ff0200720c */ /* 0x004fc80003f05070 */
[----:B------:R-:W-:-:S13]  /*0f90*/  ISETP.NE.AND.EX P0, PT, R3, RZ, PT, P0 ;  /* 0x000000ff0300720c */ /* 0x000fda0003f05300 */
[----:B------:R-:W-:Y:S05]  /*0fa0*/  @!P0 BRA `(.L_x_10) ;  /* 0x0000000000088947 */ /* 0x000fea0003800000 */
[----:B------:R0:W5:Y:S01]  /*0fb0*/  LD.E R18, desc[UR36][R2.64] ;  /* 0x0000002402127980 */ /* 0x000162000c101900 */
[----:B------:R-:W-:Y:S05]  /*0fc0*/  BRA `(.L_x_11) ;  /* 0x0000000000247947 */ /* 0x000fea0003800000 */
.L_x_10:
[----:B------:R-:W-:Y:S02]  /*0fd0*/  ULDC.64 UR4, c[0x0][0x590] ;  /* 0x0001640000047ab9 */ /* 0x000fe40000000a00 */
[----:B------:R-:W-:-:S04]  /*0fe0*/  ISETP.NE.U32.AND P0, PT, RZ, UR4, PT ;  /* 0x00000004ff007c0c */ /* 0x000fc8000bf05070 */
[----:B------:R-:W-:-:S13]  /*0ff0*/  ISETP.NE.AND.EX P0, PT, RZ, UR5, PT, P0 ;  /* 0x00000005ff007c0c */ /* 0x000fda000bf05300 */
[----:B------:R-:W-:Y:S05]  /*1000*/  @!P0 BRA `(.L_x_12) ;  /* 0x00000000000c8947 */ /* 0x000fea0003800000 */
[----:B------:R-:W2:Y:S02]  /*1010*/  LDC.64 R18, c[0x0][0x590] ;  /* 0x00016400ff127b82 */ /* 0x000ea40000000a00 */
[----:B--2---:R2:W5:Y:S01]  /*1020*/  LDG.E R18, desc[UR36][R18.64] ;  /* 0x0000002412127981 */ /* 0x004562000c1e1900 */
[----:B------:R-:W-:Y:S05]  /*1030*/  BRA `(.L_x_11) ;  /* 0x0000000000087947 */ /* 0x000fea0003800000 */
.L_x_12:
[----:B------:R-:W-:Y:S02]  /*1040*/  ULDC UR4, c[0x0][0x584] ;  /* 0x0001610000047ab9 */ /* 0x000fe40000000800 */
[----:B------:R-:W-:-:S07]  /*1050*/  IMAD.U32 R18, RZ, RZ, UR4 ;  /* 0x00000004ff127e24 */ /* 0x000fce000f8e00ff */
.L_x_11:
[----:B------:R-:W-:-:S13]  /*1060*/  LOP3.LUT P0, RZ, R0, 0xff, RZ, 0xc0, !PT ;  /* 0x000000ff00ff7812 */ /* 0x000fda000780c0ff */
[----:B------:R-:W-:Y:S05]  /*1070*/  @!P0 EXIT ;  /* 0x000000000000894d */ /* 0x000fea0003800000 */
[----:B------:R-:W-:Y:S01]  /*1080*/  ULDC UR4, c[0x0][0x28c] ;  /* 0x0000a30000047ab9 */ /* 0x000fe20000000800 */
[----:B------:R-:W-:Y:S01]  /*1090*/  UMOV UR38, URZ ;  /* 0x0000003f00267c82 */ /* 0x000fe20008000000 */
[----:B------:R-:W-:Y:S01]  /*10a0*/  UIADD3 UR4, UR4, 0x7f, URZ ;  /* 0x0000007f04047890 */ /* 0x000fe2000fffe03f */
[----:B------:R-:W-:-:S03]  /*10b0*/  UMOV UR39, URZ ;  /* 0x0000003f00277c82 */ /* 0x000fc60008000000 */
[----:B------:R-:W-:-:S04]  /*10c0*/  USHF.R.S32.HI UR5, URZ, 0x1f, UR4 ;  /* 0x0000001f3f057899 */ /* 0x000fc80008011404 */
[----:B------:R-:W-:-:S04]  /*10d0*/  ULEA.HI UR5, UR5, UR4, URZ, 0x7 ;  /* 0x0000000405057291 */ /* 0x000fc8000f8f383f */
[----:B------:R-:W-:-:S12]  /*10e0*/  USHF.R.S32.HI UR44, URZ, 0x7, UR5 ;  /* 0x000000073f2c7899 */ /* 0x000fd80008011405 */
.L_x_546:
[----:B------:R-:W3:Y:S01]  /*10f0*/  S2R R0, SR_TID.X ;  /* 0x0000000000007919 */ /* 0x000ee20000002100 */
[----:B----4-:R-:W4:Y:S01]  /*1100*/  S2UR UR7, SR_CgaCtaId ;  /* 0x00000000000779c3 */ /* 0x010f220000008800 */
[----:B------:R-:W-:Y:S02]  /*1110*/  UMOV UR6, 0x400 ;  /* 0x0000040000067882 */ /* 0x000fe40000000000 */
[----:B----4-:R-:W-:Y:S01]  /*1120*/  ULEA UR6, UR7, UR6, 0x18 ;  /* 0x0000000607067291 */ /* 0x010fe2000f8ec03f */
[----:B---3--:R-:W-:-:S04]  /*1130*/  LOP3.LUT R0, R0, 0x80, RZ, 0xc0, !PT ;  /* 0x0000008000007812 */ /* 0x008fc800078ec0ff */
[----:B------:R-:W-:-:S06]  /*1140*/  SHF.R.U32.HI R0, RZ, 0x7, R0 ;  /* 0x00000007ff007819 */ /* 0x000fcc0000011600 */
[----:B------:R-:W3:Y:S02]  /*1150*/  SHFL.IDX PT, R0, R0, RZ, 0x1f ;  /* 0x00001fff00007589 */ /* 0x000ee400000e0000 */
[----:B---3--:R-:W-:-:S13]  /*1160*/  R2UR UR4, R0 ;  /* 0x00000000000472ca */ /* 0x008fda00000e0000 */
[----:B------:R-:W-:-:S04]  /*1170*/  ULEA.HI UR5, UR4, UR4, URZ, 0x1 ;  /* 0x0000000404057291 */ /* 0x000fc8000f8f083f */
[----:B------:R-:W-:-:S04]  /*1180*/  ULOP3.LUT UR5, UR5, 0x7fffe, URZ, 0xc0, !UPT ;  /* 0x0007fffe05057892 */ /* 0x000fc8000f8ec03f */
[----:B------:R-:W-:-:S03]  /*1190*/  UIADD3 UR5, UR4, -UR5, URZ ;  /* 0x8000000504057290 */ /* 0x000fc6000fffe03f */
[----:B------:R-:W-:Y:S01]  /*11a0*/  ULDC UR4, c[0x0][0x28c] ;  /* 0x0000a30000047ab9 */ /* 0x000fe20000000800 */
[----:B------:R-:W-:Y:S01]  /*11b0*/  ULEA UR5, UR5, UR6, 0xd ;  /* 0x0000000605057291 */ /* 0x000fe2000f8e683f */
[----:B------:R-:W-:-:S03]  /*11c0*/  ISETP.LT.AND P0, PT, RZ, UR4, PT ;  /* 0x00000004ff007c0c */ /* 0x000fc6000bf01270 */
[----:B------:R-:W-:-:S04]  /*11d0*/  UIADD3 UR5, UR5, 0x100, URZ ;  /* 0x0000010005057890 */ /* 0x000fc8000fffe03f */
[----:B------:R-:W-:-:S04]  /*11e0*/  USHF.R.U32.HI UR5, URZ, 0x4, UR5 ;  /* 0x000000043f057899 */ /* 0x000fc80008011605 */
[----:B------:R-:W-:-:S04]  /*11f0*/  ULOP3.LUT UR5, UR5, 0x3fff, URZ, 0xc0, !UPT ;  /* 0x00003fff05057892 */ /* 0x000fc8000f8ec03f */
[----:B------:R-:W-:Y:S01]  /*1200*/  ULOP3.LUT UR45, UR5, 0x10000, URZ, 0xfc, !UPT ;  /* 0x00010000052d7892 */ /* 0x000fe2000f8efc3f */
[----:B0-2---:R-:W-:Y:S11]  /*1210*/  @P0 BRA `(.L_x_13) ;  /* 0x0000000000400947 */ /* 0x005ff60003800000 */
[----:B------:R-:W-:Y:S01]  /*1220*/  MOV R0, 0x0 ;  /* 0x0000000000007802 */ /* 0x000fe20000000f00 */
[----:B------:R-:W-:Y:S01]  /*1230*/  ULDC.64 UR4, c[0x4][0x68] ;  /* 0x01001a0000047ab9 */ /* 0x000fe20000000a00 */
[----:B------:R-:W-:Y:S01]  /*1240*/  ULDC.64 UR6, c[0x4][0x8] ;  /* 0x0100020000067ab9 */ /* 0x000fe20000000a00 */
[----:B------:R-:W-:Y:S01]  /*1250*/  MOV R4, UR4 ;  /* 0x0000000400047c02 */ /* 0x000fe20008000f00 */
[----:B01----:R0:W1:Y:S01]  /*1260*/  LDC.64 R2, c[0x4][R0] ;  /* 0x0100000000027b82 */ /* 0x0030620000000a00 */
[----:B------:R-:W-:Y:S01]  /*1270*/  IMAD.U32 R5, RZ, RZ, UR5 ;  /* 0x00000005ff057e24 */ /* 0x000fe2000f8e00ff */
[----:B------:R-:W-:Y:S01]  /*1280*/  ULDC.64 UR4, c[0x4][0x70] ;  /* 0x01001c0000047ab9 */ /* 0x000fe20000000a00 */
[----:B------:R-:W-:Y:S01]  /*1290*/  IMAD.U32 R10, RZ, RZ, UR6 ;  /* 0x00000006ff0a7e24 */ /* 0x000fe2000f8e00ff */
[----:B------:R-:W-:Y:S01]  /*12a0*/  MOV R7, UR5 ;  /* 0x0000000500077c02 */ /* 0x000fe20008000f00 */
[----:B------:R-:W-:Y:S01]  /*12b0*/  IMAD.U32 R6, RZ, RZ, UR4 ;  /* 0x00000004ff067e24 */ /* 0x000fe2000f8e00ff */
[----:B------:R-:W-:Y:S01]  /*12c0*/  MOV R8, 0x1e1 ;  /* 0x000001e100087802 */ /* 0x000fe20000000f00 */
[----:B------:R-:W-:-:S02]  /*12d0*/  IMAD.U32 R11, RZ, RZ, UR7 ;  /* 0x00000007ff0b7e24 */ /* 0x000fc4000f8e00ff */
[----:B------:R-:W-:Y:S02]  /*12e0*/  IMAD.MOV.U32 R12, RZ, RZ, 0x1 ;  /* 0x00000001ff0c7424 */ /* 0x000fe400078e00ff */
[----:B0-----:R-:W-:-:S07]  /*12f0*/  IMAD.MOV.U32 R13, RZ, RZ, RZ ;  /* 0x000000ffff0d7224 */ /* 0x001fce00078e00ff */
[----:B------:R-:W-:-:S07]  /*1300*/  LEPC R20, `(.L_x_13) ;  /* 0x000000001014794e */ /* 0x000fce0000000000 */
[----:B-12--5:R-:W-:Y:S05]  /*1310*/  CALL.ABS.NOINC R2 ;  /* 0x0000000002007343 */ /* 0x026fea0003c00000 */
.L_x_13:
[----:B------:R-:W-:-:S06]  /*1320*/  ULOP3.LUT UR4, UR40, 0x1, URZ, 0xfc, !UPT ;  /* 0x0000000128047892 */ /* 0x000fcc000f8efc3f */
[----:B------:R-:W-:-:S04]  /*1330*/  MOV R0, UR4 ;  /* 0x0000000400007c02 */ /* 0x000fc80008000f00 */
[----:B------:R-:W-:-:S13]  /*1340*/  ISETP.NE.AND P0, PT, R0, 0x3, PT ;  /* 0x000000030000780c */ /* 0x000fda0003f05270 */
[----:B------:R-:W-:Y:S05]  /*1350*/  @!P0 BRA `(.L_x_14) ;  /* 0x0000000000048947 */ /* 0x000fea0003800000 */
[----:B------:R-:W-:Y:S01]  /*1360*/  BPT.TRAP 0x1 ;  /* 0x000000040000795c */ /* 0x000fe20000300000 */
.L_x_14:
[----:B------:R-:W3:Y:S01]  /*1370*/  S2UR UR5, SR_CgaCtaId ;  /* 0x00000000000579c3 */ /* 0x000ee20000008800 */
[----:B------:R-:W-:Y:S01]  /*1380*/  UMOV UR4, 0x400 ;  /* 0x0000040000047882 */ /* 0x000fe20000000000 */
[----:B01----:R-:W-:Y:S02]  /*1390*/  IMAD.U32 R2, RZ, RZ, UR38 ;  /* 0x00000026ff027e24 */ /* 0x003fe4000f8e00ff */
[----:B------:R-:W-:-:S03]  /*13a0*/  IMAD.U32 R3, RZ, RZ, UR39 ;  /* 0x00000027ff037e24 */ /* 0x000fc6000f8e00ff */
[----:B------:R-:W-:Y:S01]  /*13b0*/  SHF.L.U32 R2, R2, 0x1f, RZ ;  /* 0x0000001f02027819 */ /* 0x000fe200000006ff */
[----:B---3--:R-:W-:-:S06]  /*13c0*/  ULEA UR4, UR5, UR4, 0x18 ;  /* 0x0000000405047291 */ /* 0x008fcc000f8ec03f */
[----:B------:R-:W-:-:S05]  /*13d0*/  MOV R0, UR4 ;  /* 0x0000000400007c02 */ /* 0x000fca0008000f00 */
[----:B------:R-:W-:-:S04]  /*13e0*/  IMAD R3, R3, 0x8, R0 ;  /* 0x0000000803037824 */ /* 0x000fc800078e0200 */
[----:B------:R0:W1:Y:S01]  /*13f0*/  SYNCS.PHASECHK.TRANS64.TRYWAIT P1, [R3+URZ], R2 ;  /* 0x00000002030075a7 */ /* 0x000062000802017f */
[----:B------:R-:W-:Y:S05]  /*1400*/  @!P0 BRA `(.L_x_15) ;  /* 0x0000000000048947 */ /* 0x000fea0003800000 */
[----:B------:R-:W-:Y:S01]  /*1410*/  BPT.TRAP 0x1 ;  /* 0x000000040000795c */ /* 0x000fe20000300000 */
.L_x_15:
[----:B-1----:R-:W-:Y:S05]  /*1420*/  @P1 BRA `(.L_x_16) ;  /* 0x0000000000081947 */ /* 0x002fea0003800000 */
[----:B------:R-:W1:Y:S02]  /*1430*/  SYNCS.PHASECHK.TRANS64.TRYWAIT P1, [R3+URZ], R2 ;  /* 0x00000002030075a7 */ /* 0x000e64000802017f */
[----:B-1----:R-:W-:Y:S05]  /*1440*/  @!P1 BRA `(.L_x_17) ;  /* 0x0000016c00b09947 */ /* 0x002fea0003800000 */
.L_x_16:
[----:B------:R-:W-:-:S04]  /*1450*/  UISETP.LT.AND UP0, UPT, UR44, 0x1, UPT ;  /* 0x000000012c00788c */ /* 0x000fc8000bf01270 */
[----:B------:R-:W-:-:S06]  /*1460*/  USEL UR4, UR44, 0x1, UP0 ;  /* 0x000000012c047887 */ /* 0x000fcc0008000000 */
[----:B01----:R-:W-:Y:S01]  /*1470*/  IMAD.U32 R2, RZ, RZ, UR4 ;  /* 0x00000004ff027e24 */ /* 0x003fe2000f8e00ff */
[----:B------:R-:W-:Y:S05]  /*1480*/  WARPSYNC.ALL ;  /* 0x0000000000007948 */ /* 0x000fea0003800000 */
[----:B------:R-:W-:-:S04]  /*1490*/  IADD3 R2, -R2, UR44, RZ ;  /* 0x0000002c02027c10 */ /* 0x000fc8000fffe1ff */
[----:B------:R-:W-:Y:S02]  /*14a0*/  ISETP.GE.AND P1, PT, R2, 0x1, PT ;  /* 0x000000010200780c */ /* 0x000fe40003f26270 */
[----:B------:R-:W-:Y:S01]  /*14b0*/  R2UR UR4, R0 ;  /* 0x00000000000472ca */ /* 0x000fe200000e0000 */
[----:B------:R-:W-:Y:S01]  /*14c0*/  ULEA UR5, UR39, UR45, 0xb ;  /* 0x0000002d27057291 */ /* 0x000fe2000f8e583f */
[----:B------:R-:W-:Y:S01]  /*14d0*/  WARPGROUP.ARRIVE ;  /* 0x00000000000079c5 */ /* 0x000fe20000000000 */
[----:B------:R-:W-:Y:S01]  /*14e0*/  UMOV UR9, 0x40000040 ;  /* 0x4000004000097882 */ /* 0x000fe20000000000 */
[----:B------:R-:W-:Y:S01]  /*14f0*/  UMOV UR11, 0x40000040 ;  /* 0x40000040000b7882 */ /* 0x000fe20000000000 */
[----:B-----5:R-:W-:Y:S03]  /*1500*/  STL [R1+0x2c4], R18 ;  /* 0x0002c41201007387 */ /* 0x020fe60000100800 */
[----:B------:R-:W-:Y:S01]  /*1510*/  UMOV UR8, UR5 ;  /* 0x0000000500087c82 */ /* 0x000fe20008000000 */
[----:B------:R0:W-:Y:S04]  /*1520*/  STL [R1+0x2c0], R17 ;  /* 0x0002c01101007387 */ /* 0x0001e80000100800 */
[----:B------:R-:W-:Y:S01]  /*1530*/  UIADD3 UR4, UR4, 0x18100, URZ ;  /* 0x0001810004047890 */ /* 0x000fe2000fffe03f */
[----:B------:R-:W-:Y:S03]  /*1540*/  STL [R1+0x2bc], R16 ;  /* 0x0002bc1001007387 */ /* 0x000fe60000100800 */
[----:B------:R-:W-:Y:S01]  /*1550*/  USHF.R.U32.HI UR4, URZ, 0x4, UR4 ;  /* 0x000000043f047899 */ /* 0x000fe20008011604 */
[----:B------:R1:W-:Y:S03]  /*1560*/  STL [R1+0x2b8], R2 ;  /* 0x0002b80201007387 */ /* 0x0003e60000100800 */
[----:B------:R-:W-:Y:S01]  /*1570*/  ULOP3.LUT UR4, UR4, 0x3fff, URZ, 0xc0, !UPT ;  /* 0x00003fff04047892 */ /* 0x000fe2000f8ec03f */
[----:B------:R3:W-:Y:S03]  /*1580*/  STL [R1+0x2c8], R0 ;  /* 0x0002c80001007387 */ /* 0x0007e60000100800 */
[----:B------:R-:W-:-:S04]  /*1590*/  ULOP3.LUT UR4, UR4, 0x10000, URZ, 0xfc, !UPT ;  /* 0x0001000004047892 */ /* 0x000fc8000f8efc3f */
[----:B------:R-:W-:-:S07]  /*15a0*/  ULEA UR6, UR39, UR4, 0xb ;  /* 0x0000000427067291 */ /* 0x000fce000f8e583f */
[----:B------:R-:W-:Y:S02]  /*15b0*/  UMOV UR10, UR6 ;  /* 0x00000006000a7c82 */ /* 0x000fe40008000000 */
[----:B------:R-:W-:Y:S01]  /*15c0*/  IGMMA.64x256x32.S8.S8 R24, gdesc[UR8], RZ, !UPT, gsb0 ;  /* 0x06600000081879f1 */ /* 0x000fe2000c0410ff */
[----:B------:R-:W-:Y:S01]  /*15d0*/  UIADD3 UR8, UR5, 0x400, URZ ;  /* 0x0000040005087890 */ /* 0x000fe2000fffe03f */
[----:B------:R-:W-:Y:S01]  /*15e0*/  UMOV UR9, 0x40000040 ;  /* 0x4000004000097882 */ /* 0x000fe20000000000 */
[----:B------:R-:W-:Y:S02]  /*15f0*/  WARPGROUP.DEPBAR.LE gsb0, 0x0 ;  /* 0x00008000000079c5 */ /* 0x000fe40000010000 */
[----:B------:R-:W-:Y:S01]  /*1600*/  STL.64 [R1], R24 ;  /* 0x0000001801007387 */ /* 0x000fe20000100a00 */
[----:B------:R-:W-:Y:S01]  /*1610*/  MOV R235, R45 ;  /* 0x0000002d00eb7202 */ /* 0x000fe20000000f00 */
[----:B------:R-:W-:Y:S01]  /*1620*/  IMAD.MOV.U32 R234, RZ, RZ, R46 ;  /* 0x000000ffffea7224 */ /* 0x000fe200078e002e */
[----:B------:R-:W-:Y:S01]  /*1630*/  MOV R232, R48 ;  /* 0x0000003000e87202 */ /* 0x000fe20000000f00 */
[----:B------:R-:W-:Y:S01]  /*1640*/  STL.64 [R1+0x8], R26 ;  /* 0x0000081a01007387 */ /* 0x000fe20000100a00 */
[----:B------:R-:W-:Y:S01]  /*1650*/  IMAD.MOV.U32 R233, RZ, RZ, R47 ;  /* 0x000000ffffe97224 */ /* 0x000fe200078e002f */
[----:B------:R-:W-:Y:S01]  /*1660*/  MOV R229, R51 ;  /* 0x0000003300e57202 */ /* 0x000fe20000000f00 */
[----:B------:R-:W-:Y:S01]  /*1670*/  IMAD.MOV.U32 R231, RZ, RZ, R49 ;  /* 0x000000ffffe77224 */ /* 0x000fe200078e0031 */
        /* <DEDUP_REMOVED lines=70> */
[----:B0-----:R-:W-:Y:S01]  /*1ae0*/  MOV R17, R135 ;  /* 0x0000008700117202 */ /* 0x001fe20000000f00 */
        /* <DEDUP_REMOVED lines=9> */
[----:B-1----:R-:W-:Y:S01]  /*1b80*/  MOV R2, R150 ;  /* 0x0000009600027202 */ /* 0x002fe20000000f00 */
[----:B------:R-:W-:Y:S01]  /*1b90*/  IMAD.MOV.U32 R194, RZ, RZ, R110 ;  /* 0x000000ffffc27224 */ /* 0x000fe200078e006e */
[----:B------:R0:W-:Y:S01]  /*1ba0*/  STL [R1+0x50], R44 ;  /* 0x0000502c01007387 */ /* 0x0001e20000100800 */
[----:B------:R-:W-:-:S02]  /*1bb0*/  IMAD.MOV.U32 R196, RZ, RZ, R112 ;  /* 0x000000ffffc47224 */ /* 0x000fc400078e0070 */
[----:B------:R-:W-:Y:S02]  /*1bc0*/  IMAD.MOV.U32 R197, RZ, RZ, R113 ;  /* 0x000000ffffc57224 */ /* 0x000fe400078e0071 */
[----:B------:R-:W-:Y:S02]  /*1bd0*/  IMAD.MOV.U32 R199, RZ, RZ, R115 ;  /* 0x000000ffffc77224 */ /* 0x000fe400078e0073 */
[----:B------:R-:W-:Y:S02]  /*1be0*/  IMAD.MOV.U32 R200, RZ, RZ, R116 ;  /* 0x000000ffffc87224 */ /* 0x000fe400078e0074 */
[----:B------:R-:W-:Y:S02]  /*1bf0*/  IMAD.MOV.U32 R202, RZ, RZ, R118 ;  /* 0x000000ffffca7224 */ /* 0x000fe400078e0076 */
[----:B------:R-:W-:Y:S02]  /*1c00*/  IMAD.MOV.U32 R203, RZ, RZ, R119 ;  /* 0x000000ffffcb7224 */ /* 0x000fe400078e0077 */
        /* <DEDUP_REMOVED lines=8> */
[----:B--2---:R-:W-:Y:S02]  /*1c90*/  IMAD.MOV.U32 R19, RZ, RZ, R133 ;  /* 0x000000ffff137224 */ /* 0x004fe400078e0085 */
        /* <DEDUP_REMOVED lines=11> */
[----:B---3--:R-:W-:Y:S02]  /*1d50*/  IMAD.MOV.U32 R0, RZ, RZ, R151 ;  /* 0x000000ffff007224 */ /* 0x008fe400078e0097 */
[----:B0-----:R-:W-:-:S06]  /*1d60*/  WARPGROUP.ARRIVE ;  /* 0x00000000000079c5 */ /* 0x001fcc0000000000 */
[----:B------:R-:W-:Y:S03]  /*1d70*/  IGMMA.64x256x32.S8.S8 R24, gdesc[UR8], RZ, !UPT, gsb0 ;  /* 0x06600000081879f1 */ /* 0x000fe6000c0410ff */
[----:B------:R-:W-:Y:S02]  /*1d80*/  WARPGROUP.DEPBAR.LE gsb0, 0x0 ;  /* 0x00008000000079c5 */ /* 0x000fe40000010000 */
[----:B------:R-:W-:Y:S04]  /*1d90*/  STL.64 [R1+0x578], R150 ;  /* 0x0005789601007387 */ /* 0x000fe80000100a00 */
        /* <DEDUP_REMOVED lines=20> */
[----:B------:R0:W-:Y:S04]  /*1ee0*/  STL.64 [R1+0x4d0], R108 ;  /* 0x0004d06c01007387 */ /* 0x0001e80000100a00 */
[----:B0-----:R-:W2:Y:S04]  /*1ef0*/  LDL.LU R108, [R1] ;  /* 0x00000000016c7983 */ /* 0x001ea80000300800 */
[----:B------:R-:W2:Y:S04]  /*1f00*/  LDL.LU R109, [R1+0x4] ;  /* 0x00000400016d7983 */ /* 0x000ea80000300800 */
        /* <DEDUP_REMOVED lines=18> */
[----:B------:R-:W2:Y:S01]  /*2030*/  LDL.LU R128, [R1+0x50] ;  /* 0x0000500001807983 */ /* 0x000ea20000300800 */
        /* <DEDUP_REMOVED lines=31> */
[----:B------:R-:W-:Y:S01]  /*2230*/  UIADD3 UR8, UR5, 0x2, URZ ;  /* 0x0000000205087890 */ /* 0x000fe2000fffe03f */
[----:B------:R-:W-:Y:S01]  /*2240*/  IMAD.MOV.U32 R214, RZ, RZ, R22 ;  /* 0x000000ffffd67224 */ /* 0x000fe200078e0016 */
[----:B------:R-:W-:Y:S01]  /*2250*/  UIADD3 UR10, UR6, 0x2, URZ ;  /* 0x00000002060a7890 */ /* 0x000fe2000fffe03f */
[----:B------:R-:W-:Y:S01]  /*2260*/  IMAD.MOV.U32 R216, RZ, RZ, R20 ;  /* 0x000000ffffd87224 */ /* 0x000fe200078e0014 */
[----:B------:R-:W-:Y:S01]  /*2270*/  UMOV UR9, 0x40000040 ;  /* 0x4000004000097882 */ /* 0x000fe20000000000 */
[----:B------:R-:W-:Y:S01]  /*2280*/  IMAD.MOV.U32 R217, RZ, RZ, R19 ;  /* 0x000000ffffd97224 */ /* 0x000fe200078e0013 */
[----:B------:R-:W-:Y:S01]  /*2290*/  UMOV UR11, 0x40000040 ;  /* 0x40000040000b7882 */ /* 0x000fe20000000000 */
        /* <DEDUP_REMOVED lines=11> */
[----:B------:R-:W-:-:S06]  /*2350*/  IMAD.MOV.U32 R235, RZ, RZ, R0 ;  /* 0x000000ffffeb7224 */ /* 0x000fcc00078e0000 */
[----:B--2---:R-:W-:-:S06]  /*2360*/  WARPGROUP.ARRIVE ;  /* 0x00000000000079c5 */ /* 0x004fcc0000000000 */
[----:B------:R-:W-:Y:S03]  /*2370*/  IGMMA.64x256x32.S8.S8 R108, gdesc[UR8], R108, gsb0 ;  /* 0x06600000086c79f1 */ /* 0x000fe6000804106c */
[----:B------:R-:W-:Y:S02]  /*2380*/  WARPGROUP.DEPBAR.LE gsb0, 0x0 ;  /* 0x00008000000079c5 */ /* 0x000fe40000010000 */
[----:B------:R-:W-:Y:S04]  /*2390*/  STL.64 [R1], R108 ;  /* 0x0000006c01007387 */ /* 0x000fe80000100a00 */
        /* <DEDUP_REMOVED lines=63> */
[----:B0-----:R-:W2:Y:S04]  /*2790*/  LDL.LU.64 R150, [R1+0x578] ;  /* 0x0005780001967983 */ /* 0x001ea80000300a00 */
[----:B------:R-:W2:Y:S04]  /*27a0*/  LDL.LU.64 R148, [R1+0x570] ;  /* 0x0005700001947983 */ /* 0x000ea80000300a00 */
        /* <DEDUP_REMOVED lines=19> */
[----:B------:R-:W2:Y:S01]  /*28e0*/  LDL.LU.64 R108, [R1+0x4d0] ;  /* 0x0004d000016c7983 */ /* 0x000ea20000300a00 */
[----:B------:R-:W-:Y:S01]  /*28f0*/  UIADD3 UR8, UR5, 0x402, URZ ;  /* 0x0000040205087890 */ /* 0x000fe2000fffe03f */
[----:B------:R-:W-:Y:S01]  /*2900*/  UMOV UR9, 0x40000040 ;  /* 0x4000004000097882 */ /* 0x000fe20000000000 */
[----:B--2---:R-:W-:-:S07]  /*2910*/  WARPGROUP.ARRIVE ;  /* 0x00000000000079c5 */ /* 0x004fce0000000000 */
[----:B------:R-:W-:Y:S03]  /*2920*/  IGMMA.64x256x32.S8.S8 R24, gdesc[UR8], R24, gsb0 ;  /* 0x06600000081879f1 */ /* 0x000fe60008041018 */
        /* <DEDUP_REMOVED lines=65> */
[----:B0-----:R-:W2:Y:S04]  /*2d40*/  LDL.LU.64 R24, [R1] ;  /* 0x0000000001187983 */ /* 0x001ea80000300a00 */
        /* <DEDUP_REMOVED lines=63> */
[----:B------:R-:W-:-:S02]  /*3140*/  UIADD3 UR8, UR5, 0x4, URZ ;  /* 0x0000000405087890 */ /* 0x000fc4000fffe03f */
[----:B------:R-:W-:Y:S01]  /*3150*/  UIADD3 UR10, UR6, 0x4, URZ ;  /* 0x00000004060a7890 */ /* 0x000fe2000fffe03f */
[----:B------:R-:W-:Y:S01]  /*3160*/  UMOV UR9, 0x40000040 ;  /* 0x4000004000097882 */ /* 0x000fe20000000000 */
[----:B------:R-:W-:Y:S01]  /*3170*/  UMOV UR11, 0x40000040 ;  /* 0x40000040000b7882 */ /* 0x000fe20000000000 */
[----:B--2---:R-:W-:-:S06]  /*3180*/  WARPGROUP.ARRIVE ;  /* 0x00000000000079c5 */ /* 0x004fcc0000000000 */
[----:B------:R-:W-:Y:S03]  /*3190*/  IGMMA.64x256x32.S8.S8 R24, gdesc[UR8], R24, gsb0 ;  /* 0x06600000081879f1 */ /* 0x000fe60008041018 */
        /* <DEDUP_REMOVED lines=41> */
[----:B------:R0:W-:Y:S01]  /*3430*/  STL [R1+0x50], R44 ;  /* 0x0000502c01007387 */ /* 0x0001e20000100800 */
[----:B------:R-:W-:Y:S01]  /*3440*/  IMAD.MOV.U32 R206, RZ, RZ, R122 ;  /* 0x000000ffffce7224 */ /* 0x000fe200078e007a */
[----:B------:R-:W-:Y:S01]  /*3450*/  MOV R201, R117 ;  /* 0x0000007500c97202 */ /* 0x000fe20000000f00 */
[----:B------:R-:W-:Y:S01]  /*3460*/  IMAD.MOV.U32 R205, RZ, RZ, R121 ;  /* 0x000000ffffcd7224 */ /* 0x000fe200078e0079 */
[----:B------:R-:W2:Y:S01]  /*3470*/  LDL.LU.64 R150, [R1+0x4c8] ;  /* 0x0004c80001967983 */ /* 0x000ea20000300a00 */
        /* <DEDUP_REMOVED lines=96> */
[----:B------:R-:W-:-:S02]  /*3a80*/  IMAD.MOV.U32 R18, RZ, RZ, R46 ;  /* 0x000000ffff127224 */ /* 0x000fc400078e002e */
[----:B------:R-:W-:Y:S01]  /*3a90*/  IMAD.MOV.U32 R17, RZ, RZ, R47 ;  /* 0x000000ffff117224 */ /* 0x000fe200078e002f */
        /* <DEDUP_REMOVED lines=123> */
[----:B------:R-:W-:Y:S01]  /*4250*/  IMAD.MOV.U32 R222, RZ, RZ, R19 ;  /* 0x000000ffffde7224 */ /* 0x000fe200078e0013 */
[----:B------:R0:W5:Y:S01]  /*4260*/  LDL.LU R0, [R1+0x2c8] ;  /* 0x0002c80001007983 */ /* 0x0001620000300800 */
[----:B------:R-:W-:-:S02]  /*4270*/  IMAD.MOV.U32 R224, RZ, RZ, R14 ;  /* 0x000000ffffe07224 */ /* 0x000fc400078e000e */
[----:B------:R-:W-:Y:S01]  /*4280*/  IMAD.MOV.U32 R225, RZ, RZ, R13 ;  /* 0x000000ffffe17224 */ /* 0x000fe200078e000d */
[----:B------:R0:W5:Y:S01]  /*4290*/  LDL.LU R18, [R1+0x2c4] ;  /* 0x0002c40001127983 */ /* 0x0001620000300800 */
[----:B------:R-:W-:Y:S02]  /*42a0*/  IMAD.MOV.U32 R227, RZ, RZ, R11 ;  /* 0x000000ffffe37224 */ /* 0x000fe400078e000b */
[----:B------:R-:W-:Y:S01]  /*42b0*/  IMAD.MOV.U32 R228, RZ, RZ, R10 ;  /* 0x000000ffffe47224 */ /* 0x000fe200078e000a */
[----:B------:R0:W5:Y:S01]  /*42c0*/  LDL.LU R17, [R1+0x2c0] ;  /* 0x0002c00001117983 */ /* 0x0001620000300800 */
[----:B------:R-:W-:Y:S02]  /*42d0*/  IMAD.MOV.U32 R230, RZ, RZ, R8 ;  /* 0x000000ffffe67224 */ /* 0x000fe400078e0008 */
[----:B------:R-:W-:Y:S01]  /*42e0*/  IMAD.MOV.U32 R231, RZ, RZ, R7 ;  /* 0x000000ffffe77224 */ /* 0x000fe200078e0007 */
[----:B------:R0:W5:Y:S01]  /*42f0*/  LDL.LU R16, [R1+0x2bc] ;  /* 0x0002bc0001107983 */ /* 0x0001620000300800 */
[----:B------:R-:W-:-:S02]  /*4300*/  IMAD.MOV.U32 R233, RZ, RZ, R5 ;  /* 0x000000ffffe97224 */ /* 0x000fc400078e0005 */
[----:B------:R-:W-:Y:S01]  /*4310*/  IMAD.MOV.U32 R234, RZ, RZ, R4 ;  /* 0x000000ffffea7224 */ /* 0x000fe200078e0004 */
[----:B------:R0:W5:Y:S05]  /*4320*/  LDL.LU R2, [R1+0x2b8] ;  /* 0x0002b80001027983 */ /* 0x00016a0000300800 */
        /* <DEDUP_REMOVED lines=67> */
[----:B-1----:R-:W2:Y:S04]  /*4760*/  LDL.LU.64 R150, [R1+0x2b0] ;  /* 0x0002b00001967983 */ /* 0x002ea80000300a00 */
        /* <DEDUP_REMOVED lines=26> */
[----:B0-----:R-:W-:Y:S05]  /*4910*/  @!P1 BRA `(.L_x_18) ;  /* 0x0000004000bc9947 */ /* 0x001fea0003800000 */
[----:B------:R-:W-:Y:S01]  /*4920*/  UIADD3 UR6, UR39, 0x1, URZ ;  /* 0x0000000127067890 */ /* 0x000fe2000fffe03f */
[----:B-----5:R-:W-:Y:S01]  /*4930*/  R2UR UR5, R2 ;  /* 0x00000000020572ca */ /* 0x020fe200000e0000 */
[----:B------:R-:W-:Y:S02]  /*4940*/  UMOV UR12, UR39 ;  /* 0x00000027000c7c82 */ /* 0x000fe40008000000 */
[----:B------:R-:W-:-:S04]  /*4950*/  UISETP.NE.AND UP0, UPT, UR6, 0x3, UPT ;  /* 0x000000030600788c */ /* 0x000fc8000bf05270 */
[----:B------:R-:W-:Y:S02]  /*4960*/  USEL UR7, URZ, 0x1, UP0 ;  /* 0x000000013f077887 */ /* 0x000fe40008000000 */
[----:B------:R-:W-:Y:S02]  /*4970*/  USEL UR6, UR6, URZ, UP0 ;  /* 0x0000003f06067287 */ /* 0x000fe40008000000 */
[----:B------:R-:W-:-:S12]  /*4980*/  ULOP3.LUT UR7, UR38, UR7, URZ, 0x3c, !UPT ;  /* 0x0000000726077292 */ /* 0x000fd8000f8e3c3f */
.L_x_25:
[----:B0-----:R-:W-:Y:S05]  /*4990*/  @!P0 BRA `(.L_x_19) ;  /* 0x0000000000048947 */ /* 0x001fea0003800000 */
[----:B------:R-:W-:Y:S01]  /*49a0*/  BPT.TRAP 0x1 ;  /* 0x000000040000795c */ /* 0x000fe20000300000 */
.L_x_19:
[----:B------:R-:W0:Y:S01]  /*49b0*/  S2UR UR9, SR_CgaCtaId ;  /* 0x00000000000979c3 */ /* 0x000e220000008800 */
[----:B------:R-:W-:Y:S01]  /*49c0*/  UMOV UR8, 0x400 ;  /* 0x0000040000087882 */ /* 0x000fe20000000000 */
[----:B------:R-:W-:Y:S02]  /*49d0*/  IMAD.U32 R3, RZ, RZ, UR7 ;  /* 0x00000007ff037e24 */ /* 0x000fe4000f8e00ff */
[----:B------:R-:W-:-:S03]  /*49e0*/  IMAD.U32 R2, RZ, RZ, UR6 ;  /* 0x00000006ff027e24 */ /* 0x000fc6000f8e00ff */
[----:B------:R-:W-:Y:S01]  /*49f0*/  SHF.L.U32 R3, R3, 0x1f, RZ ;  /* 0x0000001f03037819 */ /* 0x000fe200000006ff */
[----:B0-----:R-:W-:-:S06]  /*4a00*/  ULEA UR8, UR9, UR8, 0x18 ;  /* 0x0000000809087291 */ /* 0x001fcc000f8ec03f */
[----:B------:R-:W-:-:S05]  /*4a10*/  MOV R0, UR8 ;  /* 0x0000000800007c02 */ /* 0x000fca0008000f00 */
[----:B------:R-:W-:-:S04]  /*4a20*/  IMAD R2, R2, 0x8, R0 ;  /* 0x0000000802027824 */ /* 0x000fc800078e0200 */
[----:B------:R0:W1:Y:S01]  /*4a30*/  SYNCS.PHASECHK.TRANS64.TRYWAIT P1, [R2+URZ], R3 ;  /* 0x00000003020075a7 */ /* 0x000062000802017f */
[----:B------:R-:W-:Y:S05]  /*4a40*/  @!P0 BRA `(.L_x_20) ;  /* 0x0000000000048947 */ /* 0x000fea0003800000 */
[----:B------:R-:W-:Y:S01]  /*4a50*/  BPT.TRAP 0x1 ;  /* 0x000000040000795c */ /* 0x000fe20000300000 */
.L_x_20:
[----:B-1----:R-:W-:Y:S05]  /*4a60*/  @P1 BRA `(.L_x_21) ;  /* 0x0000000000081947 */ /* 0x002fea0003800000 */
[----:B------:R-:W1:Y:S02]  /*4a70*/  SYNCS.PHASECHK.TRANS64.TRYWAIT P1, [R2+URZ], R3 ;  /* 0x00000003020075a7 */ /* 0x000e64000802017f */
[----:B-1----:R-:W-:Y:S05]  /*4a80*/  @!P1 BRA `(.L_x_22) ;  /* 0x0000013800349947 */ /* 0x002fea0003800000 */
.L_x_21:
        /* <DEDUP_REMOVED lines=64> */
[----:B--2---:R-:W2:Y:S04]  /*4e90*/  LDL.LU.64 R24, [R1] ;  /* 0x0000000001187983 */ /* 0x004ea80000300a00 */
        /* <DEDUP_REMOVED lines=63> */
[----:B------:R-:W-:-:S02]  /*5290*/  ULEA UR13, UR6, UR45, 0xb ;  /* 0x0000002d060d7291 */ /* 0x000fc4000f8e583f */
[----:B------:R-:W-:Y:S01]  /*52a0*/  ULEA UR14, UR6, UR4, 0xb ;  /* 0x00000004060e7291 */ /* 0x000fe2000f8e583f */
[----:B------:R-:W-:Y:S01]  /*52b0*/  STL [R1+0x2c4], R18 ;  /* 0x0002c41201007387 */ /* 0x000fe20000100800 */
[----:B------:R-:W-:Y:S01]  /*52c0*/  UMOV UR9, 0x40000040 ;  /* 0x4000004000097882 */ /* 0x000fe20000000000 */
[----:B------:R-:W-:Y:S02]  /*52d0*/  UMOV UR11, 0x40000040 ;  /* 0x40000040000b7882 */ /* 0x000fe40000000000 */
[----:B------:R-:W-:Y:S01]  /*52e0*/  UMOV UR8, UR13 ;  /* 0x0000000d00087c82 */ /* 0x000fe20008000000 */
[----:B------:R-:W-:Y:S01]  /*52f0*/  STL [R1+0x2c0], R17 ;  /* 0x0002c01101007387 */ /* 0x000fe20000100800 */
[----:B------:R-:W-:-:S03]  /*5300*/  UMOV UR10, UR14 ;  /* 0x0000000e000a7c82 */ /* 0x000fc60008000000 */
[----:B------:R-:W-:Y:S04]  /*5310*/  STL [R1+0x2bc], R16 ;  /* 0x0002bc1001007387 */ /* 0x000fe80000100800 */
[----:B------:R3:W-:Y:S01]  /*5320*/  STL [R1+0x2b8], R0 ;  /* 0x0002b80001007387 */ /* 0x0007e20000100800 */
[----:B--2---:R-:W-:-:S06]  /*5330*/  WARPGROUP.ARRIVE ;  /* 0x00000000000079c5 */ /* 0x004fcc0000000000 */
[----:B------:R-:W-:Y:S03]  /*5340*/  IGMMA.64x256x32.S8.S8 R24, gdesc[UR8], R24, gsb0 ;  /* 0x06600000081879f1 */ /* 0x000fe60008041018 */
[----:B------:R-:W-:Y:S02]  /*5350*/  WARPGROUP.DEPBAR.LE gsb0, 0x0 ;  /* 0x00008000000079c5 */ /* 0x000fe40000010000 */
[----:B------:R-:W-:Y:S01]  /*5360*/  STL.64 [R1], R24 ;  /* 0x0000001801007387 */ /* 0x000fe20000100a00 */
[----:B01----:R-:W-:Y:S01]  /*5370*/  IMAD.MOV.U32 R2, RZ, RZ, R150 ;  /* 0x000000ffff027224 */ /* 0x003fe200078e0096 */
[----:B---3--:R-:W-:Y:S01]  /*5380*/  MOV R0, R151 ;  /* 0x0000009700007202 */ /* 0x008fe20000000f00 */
[----:B------:R-:W-:Y:S01]  /*5390*/  IMAD.MOV.U32 R3, RZ, RZ, R149 ;  /* 0x000000ffff037224 */ /* 0x000fe200078e0095 */
[----:B------:R-:W-:Y:S01]  /*53a0*/  STL.64 [R1+0x8], R26 ;  /* 0x0000081a01007387 */ /* 0x000fe20000100a00 */
        /* <DEDUP_REMOVED lines=253> */
[----:B------:R-:W-:-:S02]  /*6380*/  IMAD.MOV.U32 R150, RZ, RZ, R214 ;  /* 0x000000ffff967224 */ /* 0x000fc400078e00d6 */
[----:B------:R-:W-:Y:S01]  /*6390*/  IMAD.MOV.U32 R151, RZ, RZ, R213 ;  /* 0x000000ffff977224 */ /* 0x000fe200078e00d5 */
[----:B------:R-:W-:Y:S01]  /*63a0*/  MOV R213, R23 ;  /* 0x0000001700d57202 */ /* 0x000fe20000000f00 */
        /* <DEDUP_REMOVED lines=14> */
[----:B------:R-:W-:Y:S01]  /*6490*/  IMAD.MOV.U32 R235, RZ, RZ, R0 ;  /* 0x000000ffffeb7224 */ /* 0x000fe200078e0000 */
[----:B------:R-:W-:Y:S02]  /*64a0*/  UIADD3 UR8, UR13, 0x2, URZ ;  /* 0x000000020d087890 */ /* 0x000fe4000fffe03f */
[----:B------:R-:W-:Y:S01]  /*64b0*/  UIADD3 UR10, UR14, 0x2, URZ ;  /* 0x000000020e0a7890 */ /* 0x000fe2000fffe03f */
[----:B------:R-:W-:Y:S01]  /*64c0*/  UMOV UR9, 0x40000040 ;  /* 0x4000004000097882 */ /* 0x000fe20000000000 */
[----:B------:R-:W-:Y:S01]  /*64d0*/  UMOV UR11, 0x40000040 ;  /* 0x40000040000b7882 */ /* 0x000fe20000000000 */
        /* <DEDUP_REMOVED lines=235> */
[----:B------:R-:W-:Y:S01]  /*7390*/  STL.64 [R1+0x30], R36 ;  /* 0x0000302401007387 */ /* 0x000fe20000100a00 */
[----:B------:R-:W-:-:S03]  /*73a0*/  IMAD.MOV.U32 R3, RZ, RZ, R150 ;  /* 0x000000ffff037224 */ /* 0x000fc600078e0096 */
[----:B------:R-:W-:Y:S01]  /*73b0*/  STL.64 [R1+0x38], R38 ;  /* 0x0000382601007387 */ /* 0x000fe20000100a00 */
[----:B------:R-:W-:-:S03]  /*73c0*/  MOV R2, R151 ;  /* 0x0000009700027202 */ /* 0x000fc60000000f00 */
[----:B------:R-:W-:Y:S01]  /*73d0*/  STL.64 [R1+0x40], R40 ;  /* 0x0000402801007387 */ /* 0x000fe20000100a00 */
[----:B------:R-:W-:Y:S01]  /*73e0*/  IMAD.MOV.U32 R5, RZ, RZ, R148 ;  /* 0x000000ffff057224 */ /* 0x000fe200078e0094 */
[----:B------:R-:W-:Y:S02]  /*73f0*/  MOV R4, R149 ;  /* 0x0000009500047202 */ /* 0x000fe40000000f00 */
[----:B------:R-:W-:Y:S01]  /*7400*/  STL.64 [R1+0x48], R42 ;  /* 0x0000482a01007387 */ /* 0x000fe20000100a00 */
[----:B------:R-:W-:Y:S01]  /*7410*/  IMAD.MOV.U32 R7, RZ, RZ, R146 ;  /* 0x000000ffff077224 */ /* 0x000fe200078e0092 */
[----:B------:R-:W-:Y:S02]  /*7420*/  MOV R6, R147 ;  /* 0x0000009300067202 */ /* 0x000fe40000000f00 */
[----:B------:R0:W-:Y:S01]  /*7430*/  STL [R1+0x50], R44 ;  /* 0x0000502c01007387 */ /* 0x0001e20000100800 */
[----:B------:R-:W-:Y:S01]  /*7440*/  IMAD.MOV.U32 R9, RZ, RZ, R144 ;  /* 0x000000ffff097224 */ /* 0x000fe200078e0090 */
[----:B------:R-:W-:-:S02]  /*7450*/  MOV R8, R145 ;  /* 0x0000009100087202 */ /* 0x000fc40000000f00 */
[----:B------:R-:W2:Y:S01]  /*7460*/  LDL.LU.64 R150, [R1+0x4c0] ;  /* 0x0004c00001967983 */ /* 0x000ea20000300a00 */
[----:B------:R-:W-:Y:S01]  /*7470*/  IMAD.MOV.U32 R11, RZ, RZ, R142 ;  /* 0x000000ffff0b7224 */ /* 0x000fe200078e008e */
[----:B------:R-:W-:Y:S02]  /*7480*/  MOV R10, R143 ;  /* 0x0000008f000a7202 */ /* 0x000fe40000000f00 */
[----:B------:R-:W2:Y:S01]  /*7490*/  LDL.LU.64 R148, [R1+0x4b8] ;  /* 0x0004b80001947983 */ /* 0x000ea20000300a00 */
[----:B------:R-:W-:Y:S01]  /*74a0*/  IMAD.MOV.U32 R13, RZ, RZ, R140 ;  /* 0x000000ffff0d7224 */ /* 0x000fe200078e008c */
[----:B------:R-:W-:Y:S02]  /*74b0*/  MOV R12, R141 ;  /* 0x0000008d000c7202 */ /* 0x000fe40000000f00 */
[----:B------:R-:W2:Y:S01]  /*74c0*/  LDL.LU.64 R146, [R1+0x4b0] ;  /* 0x0004b00001927983 */ /* 0x000ea20000300a00 */
        /* <DEDUP_REMOVED lines=66> */
[----:B------:R-:W-:Y:S01]  /*78f0*/  MOV R178, R94 ;  /* 0x0000005e00b27202 */ /* 0x000fe20000000f00 */
[----:B------:R-:W-:Y:S02]  /*7900*/  IMAD.MOV.U32 R179, RZ, RZ, R95 ;  /* 0x000000ffffb37224 */ /* 0x000fe400078e005f */
[----:B------:R-:W2:Y:S01]  /*7910*/  LDL.LU.64 R100, [R1+0x3f8] ;  /* 0x0003f80001647983 */ /* 0x000ea20000300a00 */
[----:B------:R-:W-:-:S03]  /*7920*/  IMAD.MOV.U32 R176, RZ, RZ, R92 ;  /* 0x000000ffffb07224 */ /* 0x000fc600078e005c */
[----:B------:R-:W2:Y:S01]  /*7930*/  LDL.LU.64 R98, [R1+0x3f0] ;  /* 0x0003f00001627983 */ /* 0x000ea20000300a00 */
[----:B------:R-:W-:Y:S01]  /*7940*/  IMAD.MOV.U32 R177, RZ, RZ, R93 ;  /* 0x000000ffffb17224 */ /* 0x000fe200078e005d */
[----:B------:R-:W-:Y:S02]  /*7950*/  MOV R175, R91 ;  /* 0x0000005b00af7202 */ /* 0x000fe40000000f00 */
[----:B------:R-:W2:Y:S01]  /*7960*/  LDL.LU.64 R96, [R1+0x3e8] ;  /* 0x0003e80001607983 */ /* 0x000ea20000300a00 */
[----:B------:R-:W-:Y:S01]  /*7970*/  IMAD.MOV.U32 R174, RZ, RZ, R90 ;  /* 0x000000ffffae7224 */ /* 0x000fe200078e005a */
[----:B------:R-:W-:Y:S02]  /*7980*/  MOV R172, R88 ;  /* 0x0000005800ac7202 */ /* 0x000fe40000000f00 */
[----:B------:R-:W2:Y:S01]  /*7990*/  LDL.LU.64 R94, [R1+0x3e0] ;  /* 0x0003e000015e7983 */ /* 0x000ea20000300a00 */
[----:B------:R-:W-:-:S03]  /*79a0*/  IMAD.MOV.U32 R173, RZ, RZ, R89 ;  /* 0x000000ffffad7224 */ /* 0x000fc600078e0059 */
[----:B------:R-:W2:Y:S01]  /*79b0*/  LDL.LU.64 R92, [R1+0x3d8] ;  /* 0x0003d800015c7983 */ /* 0x000ea20000300a00 */
[----:B------:R-:W-:Y:S01]  /*79c0*/  IMAD.MOV.U32 R170, RZ, RZ, R86 ;  /* 0x000000ffffaa7224 */ /* 0x000fe200078e0056 */
[----:B------:R-:W-:Y:S01]  /*79d0*/  MOV R169, R85 ;  /* 0x0000005500a97202 */ /* 0x000fe20000000f00 */
[----:B------:R-:W-:Y:S01]  /*79e0*/  IMAD.MOV.U32 R171, RZ, RZ, R87 ;  /* 0x000000ffffab7224 */ /* 0x000fe200078e0057 */
        /* <DEDUP_REMOVED lines=60> */
[----:B------:R-:W-:-:S03]  /*7db0*/  IMAD.MOV.U32 R18, RZ, RZ, R45 ;  /* 0x000000ffff127224 */ /* 0x000fc600078e002d */
        /* <DEDUP_REMOVED lines=103> */
[----:B------:R-:W-:Y:S01]  /*8430*/  UIADD3 UR8, UR13, 0x6, URZ ;  /* 0x000000060d087890 */ /* 0x000fe2000fffe03f */
[----:B------:R0:W5:Y:S01]  /*8440*/  LDL.LU R18, [R1+0x2c4] ;  /* 0x0002c40001127983 */ /* 0x0001620000300800 */
[----:B------:R-:W-:Y:S01]  /*8450*/  UIADD3 UR10, UR14, 0x6, URZ ;  /* 0x000000060e0a7890 */ /* 0x000fe2000fffe03f */
[----:B------:R-:W-:Y:S01]  /*8460*/  UMOV UR9, 0x40000040 ;  /* 0x4000004000097882 */ /* 0x000fe20000000000 */
[----:B------:R-:W-:Y:S01]  /*8470*/  UMOV UR11, 0x40000040 ;  /* 0x40000040000b7882 */ /* 0x000fe20000000000 */
[----:B------:R0:W5:Y:S04]  /*8480*/  LDL.LU R17, [R1+0x2c0] ;  /* 0x0002c00001117983 */ /* 0x0001680000300800 */
[----:B------:R0:W5:Y:S04]  /*8490*/  LDL.LU R16, [R1+0x2bc] ;  /* 0x0002bc0001107983 */ /* 0x0001680000300800 */
[----:B------:R0:W5:Y:S01]  /*84a0*/  LDL.LU R0, [R1+0x2b8] ;  /* 0x0002b80001007983 */ /* 0x0001620000300800 */
        /* <DEDUP_REMOVED lines=95> */
[----:B------:R-:W-:Y:S01]  /*8aa0*/  BPT.TRAP 0x1 ;  /* 0x000000040000795c */ /* 0x000fe20000300000 */
.L_x_23:
[----:B------:R-:W-:Y:S01]  /*8ab0*/  IMAD.U32 R2, RZ, RZ, UR12 ;  /* 0x0000000cff027e24 */ /* 0x000fe2000f8e00ff */
[----:B------:R-:W-:-:S04]  /*8ac0*/  UISETP.GT.U32.AND UP0, UPT, UR40, 0x1, UPT ;  /* 0x000000012800788c */ /* 0x000fc8000bf04070 */
[----:B-----5:R-:W-:Y:S02]  /*8ad0*/  LEA R2, R2, R0, 0x3 ;  /* 0x0000000002027211 */ /* 0x020fe400078e18ff */
[----:B------:R-:W-:-:S03]  /*8ae0*/  PLOP3.LUT P1, PT, PT, PT, UP0, 0x80, 0x0 ;  /* 0x000000000000781c */ /* 0x000fc60003f2f008 */
[----:B------:R-:W-:-:S05]  /*8af0*/  VIADD R2, R2, 0x18 ;  /* 0x0000001802027836 */ /* 0x000fca0000000000 */
[----:B------:R-:W-:-:S04]  /*8b00*/  PRMT R2, RZ, 0x654, R2 ;  /* 0x00000654ff027816 */ /* 0x000fc80000000002 */
[----:B------:R0:W-:Y:S01]  /*8b10*/  SYNCS.ARRIVE.TRANS64.RED.A1T0 RZ, [R2+URZ], RZ ;  /* 0x000000ff02ff79a7 */ /* 0x0001e2000810043f */
[----:B------:R-:W-:Y:S05]  /*8b20*/  @P1 BRA `(.L_x_24) ;  /* 0x0000000000041947 */ /* 0x000fea0003800000 */
[----:B------:R-:W-:Y:S01]  /*8b30*/  BPT.TRAP 0x1 ;  /* 0x000000040000795c */ /* 0x000fe20000300000 */
.L_x_24:
[----:B------:R-:W-:Y:S02]  /*8b40*/  UISETP.GT.AND UP2, UPT, UR5, 0x1, UPT ;  /* 0x000000010500788c */ /* 0x000fe4000bf44270 */
[----:B------:R-:W-:Y:S02]  /*8b50*/  UIADD3 UR6, UR6, 0x1, URZ ;  /* 0x0000000106067890 */ /* 0x000fe4000fffe03f */
[----:B------:R-:W-:Y:S02]  /*8b60*/  UIADD3 UR12, UR12, 0x1, URZ ;  /* 0x000000010c0c7890 */ /* 0x000fe4000fffe03f */
[----:B------:R-:W-:Y:S01]  /*8b70*/  PLOP3.LUT P1, PT, PT, PT, UP2, 0x80, 0x0 ;  /* 0x000000000000781c */ /* 0x000fe20003f2f028 */
[----:B------:R-:W-:Y:S02]  /*8b80*/  UISETP.NE.AND UP0, UPT, UR6, 0x3, UPT ;  /* 0x000000030600788c */ /* 0x000fe4000bf05270 */
[----:B------:R-:W-:Y:S02]  /*8b90*/  UIADD3 UR8, UR5, -0x1, URZ ;  /* 0xffffffff05087890 */ /* 0x000fe4000fffe03f */
[----:B------:R-:W-:-:S02]  /*8ba0*/  USEL UR5, URZ, 0x1, UP0 ;  /* 0x000000013f057887 */ /* 0x000fc40008000000 */
[----:B------:R-:W-:Y:S02]  /*8bb0*/  UISETP.NE.AND UP1, UPT, UR12, 0x3, UPT ;  /* 0x000000030c00788c */ /* 0x000fe4000bf25270 */
[----:B------:R-:W-:Y:S02]  /*8bc0*/  ULOP3.LUT UR7, UR7, UR5, URZ, 0x3c, !UPT ;  /* 0x0000000507077292 */ /* 0x000fe4000f8e3c3f */
[----:B------:R-:W-:Y:S02]  /*8bd0*/  USEL UR6, UR6, URZ, UP0 ;  /* 0x0000003f06067287 */ /* 0x000fe40008000000 */
[----:B------:R-:W-:Y:S01]  /*8be0*/  USEL UR12, UR12, URZ, UP1 ;  /* 0x0000003f0c0c7287 */ /* 0x000fe20008800000 */
[----:B------:R-:W-:Y:S01]  /*8bf0*/  UMOV UR5, UR8 ;  /* 0x0000000800057c82 */ /* 0x000fe20008000000 */
[----:B------:R-:W-:Y:S10]  /*8c00*/  @P1 BRA `(.L_x_25) ;  /* 0xffffffbc00601947 */ /* 0x000ff4000383ffff */
.L_x_18:
[----:B0----5:R-:W0:Y:S02]  /*8c10*/  LDC R2, c[0x0][0x28c] ;  /* 0x0000a300ff027b82 */ /* 0x021e240000000800 */
[----:B0-----:R-:W-:-:S13]  /*8c20*/  ISETP.GE.AND P1, PT, R2, 0x1, PT ;  /* 0x000000010200780c */ /* 0x001fda0003f26270 */
[----:B------:R-:W-:Y:S05]  /*8c30*/  @!P1 BRA `(.L_x_26) ;  /* 0x0000000000449947 */ /* 0x000fea0003800000 */
[----:B------:R-:W-:Y:S05]  /*8c40*/  @!P0 BRA `(.L_x_27) ;  /* 0x0000000000048947 */ /* 0x000fea0003800000 */
[----:B------:R-:W-:Y:S01]  /*8c50*/  BPT.TRAP 0x1 ;  /* 0x000000040000795c */ /* 0x000fe20000300000 */
.L_x_27:
[----:B------:R-:W-:-:S04]  /*8c60*/  UISETP.LT.AND UP0, UPT, UR44, 0x1, UPT ;  /* 0x000000012c00788c */ /* 0x000fc8000bf01270 */
[----:B------:R-:W-:Y:S02]  /*8c70*/  USEL UR6, UR44, 0x1, UP0 ;  /* 0x000000012c067887 */ /* 0x000fe40008000000 */
[----:B------:R-:W-:Y:S02]  /*8c80*/  UISETP.GT.U32.AND UP0, UPT, UR40, 0x1, UPT ;  /* 0x000000012800788c */ /* 0x000fe4000bf04070 */
[----:B------:R-:W-:-:S04]  /*8c90*/  UIADD3 UR6, UR39, UR44, -UR6 ;  /* 0x0000002c27067290 */ /* 0x000fc8000fffe806 */
[----:B------:R-:W-:Y:S01]  /*8ca0*/  UIMAD.WIDE.U32 UR4, UR6, -0x55555555, URZ ;  /* 0xaaaaaaab060478a5 */ /* 0x000fe2000f8e003f */
[----:B------:R-:W-:-:S03]  /*8cb0*/  PLOP3.LUT P0, PT, PT, PT, UP0, 0x80, 0x0 ;  /* 0x000000000000781c */ /* 0x000fc60003f0f008 */
[----:B------:R-:W-:-:S04]  /*8cc0*/  USHF.R.U32.HI UR4, URZ, 0x1, UR5 ;  /* 0x000000013f047899 */ /* 0x000fc80008011605 */
[----:B------:R-:W-:-:S06]  /*8cd0*/  UIMAD UR6, UR4, -0x3, UR6 ;  /* 0xfffffffd040678a4 */ /* 0x000fcc000f8e0206 */
[----:B------:R-:W-:-:S05]  /*8ce0*/  MOV R2, UR6 ;  /* 0x0000000600027c02 */ /* 0x000fca0008000f00 */
[----:B------:R-:W-:-:S05]  /*8cf0*/  IMAD R0, R2, 0x8, R0 ;  /* 0x0000000802007824 */ /* 0x000fca00078e0200 */
[----:B------:R-:W-:-:S04]  /*8d00*/  IADD3 R0, R0, 0x18, RZ ;  /* 0x0000001800007810 */ /* 0x000fc80007ffe0ff */
[----:B------:R-:W-:-:S04]  /*8d10*/  PRMT R0, RZ, 0x654, R0 ;  /* 0x00000654ff007816 */ /* 0x000fc80000000000 */
[----:B------:R0:W-:Y:S01]  /*8d20*/  SYNCS.ARRIVE.TRANS64.RED.A1T0 RZ, [R0+URZ], RZ ;  /* 0x000000ff00ff79a7 */ /* 0x0001e2000810043f */
[----:B------:R-:W-:Y:S05]  /*8d30*/  @P0 BRA `(.L_x_26) ;  /* 0x0000000000040947 */ /* 0x000fea0003800000 */
[----:B------:R-:W-:Y:S01]  /*8d40*/  BPT.TRAP 0x1 ;  /* 0x000000040000795c */ /* 0x000fe20000300000 */
.L_x_26:
[----:B------:R-:W1:Y:S01]  /*8d50*/  S2R R6, SR_TID.X ;  /* 0x0000000000067919 */ /* 0x000e620000002100 */
[----:B------:R-:W-:Y:S01]  /*8d60*/  IMAD.MOV.U32 R13, RZ, RZ, 0x6540 ;  /* 0x00006540ff0d7424 */ /* 0x000fe200078e00ff */
[----:B------:R-:W-:Y:S02]  /*8d70*/  UIMAD.WIDE UR8, UR41, 0x100, URZ ;  /* 0x00000100290878a5 */ /* 0x000fe4000f8e023f */
[----:B------:R-:W-:Y:S01]  /*8d80*/  USHF.R.S32.HI UR10, URZ, 0x1f, UR43 ;  /* 0x0000001f3f0a7899 */ /* 0x000fe2000801142b */
[----:B------:R-:W-:Y:S01]  /*8d90*/  ULDC.64 UR6, c[0x0][0x5d0] ;  /* 0x0001740000067ab9 */ /* 0x000fe20000000a00 */
[----:B------:R-:W-:Y:S02]  /*8da0*/  USHF.L.U32 UR41, UR41, 0x8, URZ ;  /* 0x0000000829297899 */ /* 0x000fe4000800063f */
[----:B------:R-:W-:Y:S02]  /*8db0*/  UIMAD UR4, UR10, UR6, URZ ;  /* 0x000000060a0472a4 */ /* 0x000fe4000f8e023f */
[----:B------:R-:W-:-:S02]  /*8dc0*/  UIADD3 UR39, UR44, UR39, URZ ;  /* 0x000000272c277290 */ /* 0x000fc4000fffe03f */
[----:B------:R-:W-:Y:S02]  /*8dd0*/  UIMAD UR4, UR43, UR7, UR4 ;  /* 0x000000072b0472a4 */ /* 0x000fe4000f8e0204 */
[----:B------:R-:W-:Y:S02]  /*8de0*/  UISETP.GT.U32.AND UP1, UPT, UR39, 0x2, UPT ;  /* 0x000000022700788c */ /* 0x000fe4000bf24070 */
[----:B------:R-:W-:Y:S02]  /*8df0*/  UISETP.GE.U32.AND UP2, UPT, UR44, 0x3, UPT ;  /* 0x000000032c00788c */ /* 0x000fe4000bf46070 */
[----:B------:R-:W-:Y:S01]  /*8e00*/  UISETP.LT.U32.AND UP1, UPT, UR44, 0x3, UP1 ;  /* 0x000000032c00788c */ /* 0x000fe20008f21070 */
[--C-:B-1----:R-:W-:Y:S02]  /*8e10*/  SHF.R.U32.HI R2, RZ, 0x7, R6.reuse ;  /* 0x00000007ff027819 */ /* 0x102fe40000011606 */
[----:B------:R-:W-:Y:S02]  /*8e20*/  SHF.R.U32.HI R3, RZ, 0x2, R6 ;  /* 0x00000002ff037819 */ /* 0x000fe40000011606 */
[----:B------:R-:W-:-:S02]  /*8e30*/  LOP3.LUT R2, R2, 0x1, RZ, 0xc0, !PT ;  /* 0x0000000102027812 */ /* 0x000fc400078ec0ff */
[C---:B------:R-:W-:Y:S02]  /*8e40*/  SHF.L.U32 R12, R6.reuse, 0x1, RZ ;  /* 0x00000001060c7819 */ /* 0x040fe400000006ff */
[----:B------:R-:W-:Y:S01]  /*8e50*/  LOP3.LUT R4, R6, 0x60, RZ, 0xc0, !PT ;  /* 0x0000006006047812 */ /* 0x000fe200078ec0ff */
[----:B------:R-:W-:Y:S01]  /*8e60*/  IMAD.SHL.U32 R158, R2, 0x40, RZ ;  /* 0x00000040029e7824 */ /* 0x000fe200078e00ff */
[----:B------:R-:W-:Y:S02]  /*8e70*/  LOP3.LUT R3, R3, 0x7, RZ, 0xc0, !PT ;  /* 0x0000000703037812 */ /* 0x000fe400078ec0ff */
[----:B------:R-:W-:Y:S02]  /*8e80*/  LOP3.LUT R12, R12, 0x6, RZ, 0xc0, !PT ;  /* 0x000000060c0c7812 */ /* 0x000fe400078ec0ff */
[----:B------:R-:W-:Y:S02]  /*8e90*/  SHF.R.U32.HI R4, RZ, 0x1, R4 ;  /* 0x00000001ff047819 */ /* 0x000fe40000011604 */
[----:B------:R-:W-:-:S02]  /*8ea0*/  LOP3.LUT R158, R158, 0x40, R3, 0xe2, !PT ;  /* 0x000000409e9e7812 */ /* 0x000fc400078ee203 */
[----:B------:R-:W-:Y:S01]  /*8eb0*/  PRMT R12, R12, R13, UR42 ;  /* 0x0000002a0c0c7e16 */ /* 0x000fe2000800000d */
[----:B------:R-:W-:Y:S01]  /*8ec0*/  USHF.L.U32 UR42, UR42, 0x8, URZ ;  /* 0x000000082a2a7899 */ /* 0x000fe2000800063f */
[----:B0-----:R-:W-:Y:S01]  /*8ed0*/  IADD3 R0, RZ, -R4, -R3 ;  /* 0x80000004ff007210 */ /* 0x001fe20007ffe803 */
[----:B------:R-:W-:Y:S01]  /*8ee0*/  IMAD.MOV.U32 R3, RZ, RZ, -0x2 ;  /* 0xfffffffeff037424 */ /* 0x000fe200078e00ff */
[----:B------:R-:W-:Y:S02]  /*8ef0*/  LOP3.LUT R158, R158, UR8, R4, 0xfe, !PT ;  /* 0x000000089e9e7c12 */ /* 0x000fe4000f8efe04 */
[----:B------:R-:W-:Y:S01]  /*8f00*/  SHF.R.S32.HI R13, RZ, 0x1f, R12 ;  /* 0x0000001fff0d7819 */ /* 0x000fe2000001140c */
[----:B------:R-:W-:Y:S01]  /*8f10*/  IMAD R0, R2, -0x40, R0 ;  /* 0xffffffc002007824 */ /* 0x000fe200078e0200 */
[----:B------:R-:W-:Y:S01]  /*8f20*/  MOV R4, UR6 ;  /* 0x0000000600047c02 */ /* 0x000fe20008000f00 */
[----:B------:R-:W-:Y:S02]  /*8f30*/  ULDC UR6, c[0x0][0x284] ;  /* 0x0000a10000067ab9 */ /* 0x000fe40000000800 */
[----:B------:R-:W-:-:S02]  /*8f40*/  MOV R19, UR6 ;  /* 0x0000000600137c02 */ /* 0x000fc40008000f00 */
[----:B------:R-:W-:Y:S02]  /*8f50*/  IMAD.WIDE.U32 R4, R4, UR43, R12 ;  /* 0x0000002b04047c25 */ /* 0x000fe4000f8e000c */
[----:B------:R-:W-:Y:S02]  /*8f60*/  IADD3 R19, R19, -UR41, R0 ;  /* 0x8000002913137c10 */ /* 0x000fe4000fffe000 */
[----:B------:R-:W-:Y:S01]  /*8f70*/  VIADD R5, R5, UR4 ;  /* 0x0000000405057c36 */ /* 0x000fe20008000000 */
[----:B------:R-:W-:Y:S01]  /*8f80*/  ULDC UR4, c[0x0][0x288] ;  /* 0x0000a20000047ab9 */ /* 0x000fe20000000800 */
[----:B------:R-:W-:Y:S01]  /*8f90*/  LOP3.LUT R0, R6, 0x3, RZ, 0xc0, !PT ;  /* 0x0000000306007812 */ /* 0x000fe200078ec0ff */
[----:B------:R-:W-:-:S04]  /*8fa0*/  UISETP.GE.AND UP0, UPT, UR42, UR4, UPT ;  /* 0x000000042a00728c */ /* 0x000fc8000bf06270 */
[----:B------:R-:W-:Y:S01]  /*8fb0*/  UISETP.GE.OR UP0, UPT, UR41, UR6, UP0 ;  /* 0x000000062900728c */ /* 0x000fe20008706670 */
[----:B------:R-:W-:Y:S01]  /*8fc0*/  IMAD R0, R0, R3, UR4 ;  /* 0x0000000400007e24 */ /* 0x000fe2000f8e0203 */
[----:B------:R-:W-:Y:S02]  /*8fd0*/  UIMAD.WIDE.U32 UR4, UR39, -0x55555555, URZ ;  /* 0xaaaaaaab270478a5 */ /* 0x000fe4000f8e003f */
[----:B------:R-:W-:Y:S02]  /*8fe0*/  USEL UR6, URZ, 0x1, !UP1 ;  /* 0x000000013f067887 */ /* 0x000fe4000c800000 */
[----:B------:R-:W-:Y:S01]  /*8ff0*/  PLOP3.LUT P0, PT, PT, PT, UP0, 0x80, 0x0 ;  /* 0x000000000000781c */ /* 0x000fe20003f0f008 */
[----:B------:R-:W-:Y:S01]  /*9000*/  USHF.R.U32.HI UR4, URZ, 0x1, UR5 ;  /* 0x000000013f047899 */ /* 0x000fe20008011605 */
[----:B------:R-:W-:Y:S01]  /*9010*/  IADD3 R0, R0, -UR42, RZ ;  /* 0x8000002a00007c10 */ /* 0x000fe2000fffe0ff */
[----:B------:R-:W-:Y:S02]  /*9020*/  ULOP3.LUT UR38, UR38, UR6, URZ, 0x3c, !UPT ;  /* 0x0000000626267292 */ /* 0x000fe4000f8e3c3f */
[----:B------:R-:W-:-:S02]  /*9030*/  UIMAD UR39, UR4, -0x3, UR39 ;  /* 0xfffffffd042778a4 */ /* 0x000fc4000f8e0227 */
[----:B------:R-:W-:Y:S01]  /*9040*/  @UP2 ULOP3.LUT UR38, UR38, 0x1, UR4, 0x78, !UPT ;  /* 0x0000000126262892 */ /* 0x000fe2000f8e7804 */
[----:B------:R-:W-:-:S05]  /*9050*/  UMOV UR41, 0xffffffff ;  /* 0xffffffff00297882 */ /* 0x000fca0000000000 */
[----:B------:R-:W-:Y:S06]  /*9060*/  @P0 BRA `(.L_x_28) ;  /* 0x000000d000f80947 */ /* 0x000fec0003800000 */
[----:B------:R-:W0:Y:S01]  /*9070*/  LDC.64 R2, c[0x0][0x5c8] ;  /* 0x00017200ff027b82 */ /* 0x000e220000000a00 */
[----:B------:R-:W-:Y:S01]  /*9080*/  ULDC.64 UR4, c[0x0][0x5c0] ;  /* 0x0001700000047ab9 */ /* 0x000fe20000000a00 */
[----:B------:R-:W-:Y:S01]  /*9090*/  BSSY B0, `(.L_x_28) ;  /* 0x0000d3b000007945 */ /* 0x000fe20003800000 */
[C---:B0-----:R-:W-:Y:S01]  /*90a0*/  IMAD R6, R2.reuse, UR9, RZ ;  /* 0x0000000902067c24 */ /* 0x041fe2000f8e02ff */
[----:B------:R-:W-:Y:S01]  /*90b0*/  SHF.L.U32 R8, R2, 0x3, RZ ;  /* 0x0000000302087819 */ /* 0x000fe200000006ff */
[----:B------:R-:W-:Y:S01]  /*90c0*/  IMAD.WIDE.U32 R4, R158, R2, R4 ;  /* 0x000000029e047225 */ /* 0x000fe200078e0004 */
[----:B------:R-:W-:-:S03]  /*90d0*/  SHF.L.U64.HI R9, R2, 0x3, R3 ;  /* 0x0000000302097819 */ /* 0x000fc60000010203 */
[----:B------:R-:W-:Y:S01]  /*90e0*/  IMAD R6, R158, R3, R6 ;  /* 0x000000039e067224 */ /* 0x000fe200078e0206 */
[----:B------:R-:W-:-:S03]  /*90f0*/  IADD3 R4, P0, R4, UR4, RZ ;  /* 0x0000000404047c10 */ /* 0x000fc6000ff1e0ff */
[----:B------:R-:W-:Y:S01]  /*9100*/  IMAD.IADD R6, R5, 0x1, R6 ;  /* 0x0000000105067824 */ /* 0x000fe200078e0206 */
[----:B------:R-:W-:-:S04]  /*9110*/  IADD3 R10, P1, R8, R4, RZ ;  /* 0x00000004080a7210 */ /* 0x000fc80007f3e0ff */
[----:B------:R-:W-:Y:S02]  /*9120*/  IADD3.X R5, R6, UR5, RZ, P0, !PT ;  /* 0x0000000506057c10 */ /* 0x000fe400087fe4ff */
[----:B------:R-:W-:-:S03]  /*9130*/  LEA R6, P0, R2, R4, 0x7 ;  /* 0x0000000402067211 */ /* 0x000fc600078038ff */
[----:B------:R-:W-:Y:S01]  /*9140*/  IMAD.X R11, R9, 0x1, R5, P1 ;  /* 0x00000001090b7824 */ /* 0x000fe200008e0605 */
[----:B------:R-:W-:Y:S02]  /*9150*/  LEA.HI.X R7, R2, R5, R3, 0x7, P0 ;  /* 0x0000000502077211 */ /* 0x000fe400000f3c03 */
[----:B------:R-:W-:Y:S02]  /*9160*/  ISETP.NE.AND P0, PT, R18, RZ, PT ;  /* 0x000000ff1200720c */ /* 0x000fe40003f05270 */
[----:B------:R-:W-:-:S04]  /*9170*/  IADD3 R8, P2, R8, R6, RZ ;  /* 0x0000000608087210 */ /* 0x000fc80007f5e0ff */
[----:B------:R-:W-:-:S07]  /*9180*/  IADD3.X R9, R9, R7, RZ, P2, !PT ;  /* 0x0000000709097210 */ /* 0x000fce00017fe4ff */
[----:B------:R-:W-:Y:S05]  /*9190*/  @!P0 BRA `(.L_x_29) ;  /* 0x0000009800988947 */ /* 0x000fea0003800000 */
[----:B------:R-:W0:Y:S01]  /*91a0*/  LDC.64 R20, c[0x0][0x5b0] ;  /* 0x00016c00ff147b82 */ /* 0x000e220000000a00 */
[----:B------:R-:W-:Y:S01]  /*91b0*/  ULDC.64 UR6, c[0x0][0x5b8] ;  /* 0x00016e0000067ab9 */ /* 0x000fe20000000a00 */
[----:B------:R-:W-:Y:S01]  /*91c0*/  ISETP.GE.AND P1, PT, R19, 0x1, PT ;  /* 0x000000011300780c */ /* 0x000fe20003f26270 */
[----:B------:R-:W-:Y:S02]  /*91d0*/  UIMAD UR4, UR10, UR6, URZ ;  /* 0x000000060a0472a4 */ /* 0x000fe4000f8e023f */
[----:B------:R-:W-:Y:S01]  /*91e0*/  IMAD.U32 R154, RZ, RZ, UR6 ;  /* 0x00000006ff9a7e24 */ /* 0x000fe2000f8e00ff */
[----:B------:R-:W-:Y:S01]  /*91f0*/  BSSY B1, `(.L_x_30) ;  /* 0x000000e000017945 */ /* 0x000fe20003800000 */
[----:B------:R-:W-:Y:S01]  /*9200*/  ISETP.LT.OR P2, PT, R0, 0x1, !P1 ;  /* 0x000000010000780c */ /* 0x000fe20004f41670 */
[----:B------:R-:W-:Y:S01]  /*9210*/  UIMAD UR4, UR43, UR7, UR4 ;  /* 0x000000072b0472a4 */ /* 0x000fe2000f8e0204 */
[----:B------:R-:W1:Y:S01]  /*9220*/  LDC.64 R22, c[0x0][0x5a8] ;  /* 0x00016a00ff167b82 */ /* 0x000e620000000a00 */
[----:B------:R-:W-:-:S04]  /*9230*/  IMAD.WIDE.U32 R154, R154, UR43, R12 ;  /* 0x0000002b9a9a7c25 */ /* 0x000fc8000f8e000c */
[----:B------:R-:W-:Y:S01]  /*9240*/  IMAD.MOV.U32 R152, RZ, RZ, R154 ;  /* 0x000000ffff987224 */ /* 0x000fe200078e009a */
[----:B------:R-:W-:Y:S01]  /*9250*/  IADD3 R153, R155, UR4, RZ ;  /* 0x000000049b997c10 */ /* 0x000fe2000fffe0ff */
[----:B0-----:R-:W-:Y:S02]  /*9260*/  IMAD R159, R20, UR9, RZ ;  /* 0x00000009149f7c24 */ /* 0x001fe4000f8e02ff */
[----:B------:R-:W-:-:S04]  /*9270*/  IMAD.WIDE.U32 R2, R158, R20, R152 ;  /* 0x000000149e027225 */ /* 0x000fc800078e0098 */
[----:B------:R-:W-:Y:S01]  /*9280*/  IMAD R159, R158, R21, R159 ;  /* 0x000000159e9f7224 */ /* 0x000fe200078e029f */
[----:B-1----:R-:W-:-:S04]  /*9290*/  IADD3 R14, P0, R2, R22, RZ ;  /* 0x00000016020e7210 */ /* 0x002fc80007f1e0ff */
[----:B------:R-:W-:Y:S01]  /*92a0*/  IADD3.X R15, R23, R3, R159, P0, !PT ;  /* 0x00000003170f7210 */ /* 0x000fe200007fe49f */
[----:B------:R-:W-:Y:S08]  /*92b0*/  @P2 BRA `(.L_x_31) ;  /* 0x0000000000042947 */ /* 0x000ff00003800000 */
[----:B------:R0:W5:Y:S02]  /*92c0*/  LDG.E.U8 R16, desc[UR36][R14.64] ;  /* 0x000000240e107981 */ /* 0x000164000c1e1100 */
.L_x_31:
[----:B------:R-:W-:Y:S05]  /*92d0*/  BSYNC B1 ;  /* 0x0000000000017941 */ /* 0x000fea0003800000 */
.L_x_30:
[----:B------:R-:W2:Y:S01]  /*92e0*/  LDL.LU R3, [R1] ;  /* 0x0000000001037983 */ /* 0x000ea20000300800 */
[----:B-----5:R-:W-:Y:S01]  /*92f0*/  LOP3.LUT R2, R16, 0xffff, RZ, 0xc0, !PT ;  /* 0x0000ffff10027812 */ /* 0x020fe200078ec0ff */
[----:B------:R-:W-:Y:S01]  /*9300*/  BSSY B1, `(.L_x_32) ;  /* 0x000000a000017945 */ /* 0x000fe20003800000 */
[----:B------:R-:W-:Y:S02]  /*9310*/  ISETP.LT.OR P0, PT, R0, 0x2, !P1 ;  /* 0x000000020000780c */ /* 0x000fe40004f01670 */
[----:B------:R-:W-:-:S05]  /*9320*/  PRMT R2, R2, 0x8880, RZ ;  /* 0x0000888002027816 */ /* 0x000fca00000000ff */
[----:B------:R-:W-:-:S04]  /*9330*/  IMAD R2, R2, R18, RZ ;  /* 0x0000001202027224 */ /* 0x000fc800078e02ff */
[----:B--2---:R-:W-:-:S05]  /*9340*/  @!P2 IMAD R3, R3, R17, R2 ;  /* 0x000000110303a224 */ /* 0x004fca00078e0202 */
[----:B------:R1:W-:Y:S01]  /*9350*/  @!P2 STG.E.U8 desc[UR36][R4.64], R3 ;  /* 0x000000030400a986 */ /* 0x0003e2000c101124 */
[----:B------:R-:W-:Y:S05]  /*9360*/  @P0 BRA `(.L_x_33) ;  /* 0x00000000000c0947 */ /* 0x000fea0003800000 */
[----:B------:R-:W2:Y:S02]  /*9370*/  LDG.E.U8 R16, desc[UR36][R14.64+0x1] ;  /* 0x000001240e107981 */ /* 0x000ea4000c1e1100 */
[----:B--2---:R-:W-:-:S05]  /*9380*/  PRMT R2, R16, 0x8880, RZ ;  /* 0x0000888010027816 */ /* 0x004fca00000000ff */
[----:B------:R-:W-:-:S07]  /*9390*/  IMAD R2, R2, R18, RZ ;  /* 0x0000001202027224 */ /* 0x000fce00078e02ff */
.L_x_33:
[----:B------:R-:W-:Y:S05]  /*93a0*/  BSYNC B1 ;  /* 0x0000000000017941 */ /* 0x000fea0003800000 */
.L_x_32:
[----:B-1----:R-:W2:Y:S01]  /*93b0*/  LDL.LU R3, [R1+0x4] ;  /* 0x0000040001037983 */ /* 0x002ea20000300800 */
[C---:B------:R-:W-:Y:S01]  /*93c0*/  SHF.L.U64.HI R157, R20.reuse, 0x3, R21 ;  /* 0x00000003149d7819 */ /* 0x040fe20000010215 */
[----:B------:R-:W-:Y:S01]  /*93d0*/  BSSY B1, `(.L_x_34) ;  /* 0x000000e000017945 */ /* 0x000fe20003800000 */
[----:B------:R-:W-:-:S05]  /*93e0*/  SHF.L.U32 R156, R20, 0x3, RZ ;  /* 0x00000003149c7819 */ /* 0x000fca00000006ff */
[----:B------:R-:W-:-:S04]  /*93f0*/  IMAD.WIDE.U32 R12, R158, R20, R156 ;  /* 0x000000149e0c7225 */ /* 0x000fc800078e009c */
[----:B------:R-:W-:Y:S01]  /*9400*/  IMAD.IADD R159, R159, 0x1, R13 ;  /* 0x000000019f9f7824 */ /* 0x000fe200078e020d */
[----:B------:R-:W-:-:S04]  /*9410*/  IADD3 R12, P2, P3, R154, R22, R12 ;  /* 0x000000169a0c7210 */ /* 0x000fc80007b5e00c */
[----:B------:R-:W-:Y:S01]  /*9420*/  IADD3.X R13, R153, R23, R159, P2, P3 ;  /* 0x00000017990d7210 */ /* 0x000fe200017e649f */
[----:B--2---:R-:W-:-:S05]  /*9430*/  @!P0 IMAD R3, R3, R17, R2 ;  /* 0x0000001103038224 */ /* 0x004fca00078e0202 */
[----:B------:R1:W-:Y:S01]  /*9440*/  @!P0 STG.E.U8 desc[UR36][R4.64+0x1], R3 ;  /* 0x0000010304008986 */ /* 0x0003e2000c101124 */
[----:B------:R-:W-:-:S04]  /*9450*/  ISETP.GE.AND P0, PT, R19, 0x9, PT ;  /* 0x000000091300780c */ /* 0x000fc80003f06270 */
[----:B------:R-:W-:-:S13]  /*9460*/  ISETP.LT.OR P4, PT, R0, 0x1, !P0 ;  /* 0x000000010000780c */ /* 0x000fda0004781670 */
[----:B-1----:R-:W-:Y:S05]  /*9470*/  @P4 BRA `(.L_x_35) ;  /* 0x00000000000c4947 */ /* 0x002fea0003800000 */
[----:B------:R-:W2:Y:S02]  /*9480*/  LDG.E.U8 R16, desc[UR36][R12.64] ;  /* 0x000000240c107981 */ /* 0x000ea4000c1e1100 */
[----:B--2---:R-:W-:-:S05]  /*9490*/  PRMT R2, R16, 0x8880, RZ ;  /* 0x0000888010027816 */ /* 0x004fca00000000ff */
[----:B------:R-:W-:-:S07]  /*94a0*/  IMAD R2, R2, R18, RZ ;  /* 0x0000001202027224 */ /* 0x000fce00078e02ff */
.L_x_35:
[----:B------:R-:W-:Y:S05]  /*94b0*/  BSYNC B1 ;  /* 0x0000000000017941 */ /* 0x000fea0003800000 */
.L_x_34:
[----:B------:R-:W2:Y:S01]  /*94c0*/  LDL.LU R3, [R1+0x8] ;  /* 0x0000080001037983 */ /* 0x000ea20000300800 */
[----:B------:R-:W-:Y:S01]  /*94d0*/  ISETP.LT.OR P2, PT, R0, 0x2, !P0 ;  /* 0x000000020000780c */ /* 0x000fe20004741670 */
[----:B------:R-:W-:Y:S01]  /*94e0*/  BSSY B1, `(.L_x_36) ;  /* 0x0000007000017945 */ /* 0x000fe20003800000 */
[----:B--2---:R-:W-:-:S05]  /*94f0*/  @!P4 IMAD R3, R3, R17, R2 ;  /* 0x000000110303c224 */ /* 0x004fca00078e0202 */
[----:B------:R1:W-:Y:S06]  /*9500*/  @!P4 STG.E.U8 desc[UR36][R10.64], R3 ;  /* 0x000000030a00c986 */ /* 0x0003ec000c101124 */
[----:B------:R-:W-:Y:S05]  /*9510*/  @P2 BRA `(.L_x_37) ;  /* 0x00000000000c2947 */ /* 0x000fea0003800000 */
[----:B------:R-:W2:Y:S02]  /*9520*/  LDG.E.U8 R16, desc[UR36][R12.64+0x1] ;  /* 0x000001240c107981 */ /* 0x000ea4000c1e1100 */
[----:B--2---:R-:W-:-:S05]  /*9530*/  PRMT R2, R16, 0x8880, RZ ;  /* 0x0000888010027816 */ /* 0x004fca00000000ff */
[----:B------:R-:W-:-:S07]  /*9540*/  IMAD R2, R2, R18, RZ ;  /* 0x0000001202027224 */ /* 0x000fce00078e02ff */
.L_x_37:
[----:B------:R-:W-:Y:S05]  /*9550*/  BSYNC B1 ;  /* 0x0000000000017941 */ /* 0x000fea0003800000 */
.L_x_36:
[----:B-1----:R-:W2:Y:S01]  /*9560*/  LDL.LU R3, [R1+0xc] ;  /* 0x00000c0001037983 */ /* 0x002ea20000300800 */
[----:B------:R-:W-:Y:S01]  /*9570*/  BSSY B1, `(.L_x_38) ;  /* 0x0000009000017945 */ /* 0x000fe20003800000 */
[----:B------:R-:W-:Y:S01]  /*9580*/  ISETP.LT.OR P3, PT, R0, 0xa, !P1 ;  /* 0x0000000a0000780c */ /* 0x000fe20004f61670 */
[----:B--2---:R-:W-:-:S05]  /*9590*/  @!P2 IMAD R3, R3, R17, R2 ;  /* 0x000000110303a224 */ /* 0x004fca00078e0202 */
[----:B------:R1:W-:Y:S01]  /*95a0*/  @!P2 STG.E.U8 desc[UR36][R10.64+0x1], R3 ;  /* 0x000001030a00a986 */ /* 0x0003e2000c101124 */
[----:B------:R-:W-:-:S13]  /*95b0*/  ISETP.LT.OR P2, PT, R0, 0x9, !P1 ;  /* 0x000000090000780c */ /* 0x000fda0004f41670 */
[----:B-1----:R-:W-:Y:S05]  /*95c0*/  @P2 BRA `(.L_x_39) ;  /* 0x00000000000c2947 */ /* 0x002fea0003800000 */
[----:B------:R-:W2:Y:S02]  /*95d0*/  LDG.E.U8 R16, desc[UR36][R14.64+0x8] ;  /* 0x000008240e107981 */ /* 0x000ea4000c1e1100 */
[----:B--2---:R-:W-:-:S05]  /*95e0*/  PRMT R2, R16, 0x8880, RZ ;  /* 0x0000888010027816 */ /* 0x004fca00000000ff */
[----:B------:R-:W-:-:S07]  /*95f0*/  IMAD R2, R2, R18, RZ ;  /* 0x0000001202027224 */ /* 0x000fce00078e02ff */
.L_x_39:
[----:B------:R-:W-:Y:S05]  /*9600*/  BSYNC B1 ;  /* 0x0000000000017941 */ /* 0x000fea0003800000 */
.L_x_38:
[----:B------:R-:W2:Y:S01]  /*9610*/  LDL.LU R3, [R1+0x10] ;  /* 0x0000100001037983 */ /* 0x000ea20000300800 */
[----:B------:R-:W-:Y:S01]  /*9620*/  BSSY B1, `(.L_x_40) ;  /* 0x0000007000017945 */ /* 0x000fe20003800000 */
[----:B--2---:R-:W-:-:S05]  /*9630*/  @!P2 IMAD R3, R3, R17, R2 ;  /* 0x000000110303a224 */ /* 0x004fca00078e0202 */
[----:B------:R1:W-:Y:S01]  /*9640*/  @!P2 STG.E.U8 desc[UR36][R4.64+0x8], R3 ;  /* 0x000008030400a986 */ /* 0x0003e2000c101124 */
[----:B------:R-:W-:Y:S05]  /*9650*/  @P3 BRA `(.L_x_41) ;  /* 0x00000000000c3947 */ /* 0x000fea0003800000 */
[----:B------:R-:W2:Y:S02]  /*9660*/  LDG.E.U8 R16, desc[UR36][R14.64+0x9] ;  /* 0x000009240e107981 */ /* 0x000ea4000c1e1100 */
[----:B--2---:R-:W-:-:S05]  /*9670*/  PRMT R2, R16, 0x8880, RZ ;  /* 0x0000888010027816 */ /* 0x004fca00000000ff */
[----:B------:R-:W-:-:S07]  /*9680*/  IMAD R2, R2, R18, RZ ;  /* 0x0000001202027224 */ /* 0x000fce00078e02ff */
.L_x_41:
[----:B------:R-:W-:Y:S05]  /*9690*/  BSYNC B1 ;  /* 0x0000000000017941 */ /* 0x000fea0003800000 */
.L_x_40:
[----:B-1----:R-:W2:Y:S01]  /*96a0*/  LDL.LU R3, [R1+0x14] ;  /* 0x0000140001037983 */ /* 0x002ea20000300800 */
[C---:B------:R-:W-:Y:S01]  /*96b0*/  ISETP.LT.OR P2, PT, R0.reuse, 0x9, !P0 ;  /* 0x000000090000780c */ /* 0x040fe20004741670 */
[----:B------:R-:W-:Y:S01]  /*96c0*/  BSSY B1, `(.L_x_42) ;  /* 0x000000b000017945 */ /* 0x000fe20003800000 */
[C---:B------:R-:W-:Y:S02]  /*96d0*/  ISETP.LT.OR P4, PT, R0.reuse, 0x11, !P1 ;  /* 0x000000110000780c */ /* 0x040fe40004f81670 */
[C---:B------:R-:W-:Y:S02]  /*96e0*/  ISETP.LT.OR P5, PT, R0.reuse, 0x12, !P1 ;  /* 0x000000120000780c */ /* 0x040fe40004fa1670 */
[----:B------:R-:W-:Y:S01]  /*96f0*/  ISETP.LT.OR P6, PT, R0, 0x11, !P0 ;  /* 0x000000110000780c */ /* 0x000fe200047c1670 */
[----:B--2---:R-:W-:-:S05]  /*9700*/  @!P3 IMAD R3, R3, R17, R2 ;  /* 0x000000110303b224 */ /* 0x004fca00078e0202 */
[----:B------:R1:W-:Y:S01]  /*9710*/  @!P3 STG.E.U8 desc[UR36][R4.64+0x9], R3 ;  /* 0x000009030400b986 */ /* 0x0003e2000c101124 */
[----:B------:R-:W-:Y:S01]  /*9720*/  ISETP.LT.OR P3, PT, R0, 0xa, !P0 ;  /* 0x0000000a0000780c */ /* 0x000fe20004761670 */
[----:B------:R-:W-:-:S12]  /*9730*/  @P2 BRA `(.L_x_43) ;  /* 0x00000000000c2947 */ /* 0x000fd80003800000 */
[----:B------:R-:W2:Y:S02]  /*9740*/  LDG.E.U8 R16, desc[UR36][R12.64+0x8] ;  /* 0x000008240c107981 */ /* 0x000ea4000c1e1100 */
[----:B--2---:R-:W-:-:S05]  /*9750*/  PRMT R2, R16, 0x8880, RZ ;  /* 0x0000888010027816 */ /* 0x004fca00000000ff */
[----:B------:R-:W-:-:S07]  /*9760*/  IMAD R2, R2, R18, RZ ;  /* 0x0000001202027224 */ /* 0x000fce00078e02ff */
.L_x_43:
[----:B------:R-:W-:Y:S05]  /*9770*/  BSYNC B1 ;  /* 0x0000000000017941 */ /* 0x000fea0003800000 */
.L_x_42:
[----:B-1----:R-:W2:Y:S01]  /*9780*/  LDL.LU R3, [R1+0x18] ;  /* 0x0000180001037983 */ /* 0x002ea20000300800 */
[----:B------:R-:W-:Y:S01]  /*9790*/  BSSY B1, `(.L_x_44) ;  /* 0x0000007000017945 */ /* 0x000fe20003800000 */
[----:B--2---:R-:W-:-:S05]  /*97a0*/  @!P2 IMAD R3, R3, R17, R2 ;  /* 0x000000110303a224 */ /* 0x004fca00078e0202 */
[----:B------:R1:W-:Y:S01]  /*97b0*/  @!P2 STG.E.U8 desc[UR36][R10.64+0x8], R3 ;  /* 0x000008030a00a986 */ /* 0x0003e2000c101124 */
[----:B------:R-:W-:Y:S05]  /*97c0*/  @P3 BRA `(.L_x_45) ;  /* 0x00000000000c3947 */ /* 0x000fea0003800000 */
[----:B------:R-:W2:Y:S02]  /*97d0*/  LDG.E.U8 R16, desc[UR36][R12.64+0x9] ;  /* 0x000009240c107981 */ /* 0x000ea4000c1e1100 */
[----:B--2---:R-:W-:-:S05]  /*97e0*/  PRMT R2, R16, 0x8880, RZ ;  /* 0x0000888010027816 */ /* 0x004fca00000000ff */
[----:B------:R-:W-:-:S07]  /*97f0*/  IMAD R2, R2, R18, RZ ;  /* 0x0000001202027224 */ /* 0x000fce00078e02ff */
.L_x_45:
[----:B------:R-:W-:Y:S05]  /*9800*/  BSYNC B1 ;  /* 0x0000000000017941 */ /* 0x000fea0003800000 */
.L_x_44:
        /* <DEDUP_REMOVED lines=8> */
.L_x_47:
[----:B------:R-:W-:Y:S05]  /*9890*/  BSYNC B1 ;  /* 0x0000000000017941 */ /* 0x000fea0003800000 */
.L_x_46:
        /* <DEDUP_REMOVED lines=8> */
.L_x_49:
[----:B------:R-:W-:Y:S05]  /*9920*/  BSYNC B1 ;  /* 0x0000000000017941 */ /* 0x000fea0003800000 */
.L_x_48:
        /* <DEDUP_REMOVED lines=8> */
.L_x_51:
[----:B------:R-:W-:Y:S05]  /*99b0*/  BSYNC B1 ;  /* 0x0000000000017941 */ /* 0x000fea0003800000 */
.L_x_50:
        /* <DEDUP_REMOVED lines=13> */
.L_x_53:
[----:B------:R-:W-:Y:S05]  /*9a90*/  BSYNC B1 ;  /* 0x0000000000017941 */ /* 0x000fea0003800000 */
.L_x_52:
        /* <DEDUP_REMOVED lines=8> */
.L_x_55:
[----:B------:R-:W-:Y:S05]  /*9b20*/  BSYNC B1 ;  /* 0x0000000000017941 */ /* 0x000fea0003800000 */
.L_x_54:
        /* <DEDUP_REMOVED lines=8> */
.L_x_57:
[----:B------:R-:W-:Y:S05]  /*9bb0*/  BSYNC B1 ;  /* 0x0000000000017941 */ /* 0x000fea0003800000 */
.L_x_56:
        /* <DEDUP_REMOVED lines=8> */
.L_x_59:
[----:B------:R-:W-:Y:S05]  /*9c40*/  BSYNC B1 ;  /* 0x0000000000017941 */ /* 0x000fea0003800000 */
.L_x_58:
        /* <DEDUP_REMOVED lines=8> */
.L_x_61:
[----:B------:R-:W-:Y:S05]  /*9cd0*/  BSYNC B1 ;  /* 0x0000000000017941 */ /* 0x000fea0003800000 */
.L_x_60:
        /* <DEDUP_REMOVED lines=13> */
.L_x_63:
[----:B------:R-:W-:Y:S05]  /*9db0*/  BSYNC B1 ;  /* 0x0000000000017941 */ /* 0x000fea0003800000 */
.L_x_62:
        /* <DEDUP_REMOVED lines=8> */
.L_x_65:
[----:B------:R-:W-:Y:S05]  /*9e40*/  BSYNC B1 ;  /* 0x0000000000017941 */ /* 0x000fea0003800000 */
.L_x_64:
        /* <DEDUP_REMOVED lines=8> */
.L_x_67:
[----:B------:R-:W-:Y:S05]  /*9ed0*/  BSYNC B1 ;  /* 0x0000000000017941 */ /* 0x000fea0003800000 */
.L_x_66:
        /* <DEDUP_REMOVED lines=8> */
.L_x_69:
[----:B------:R-:W-:Y:S05]  /*9f60*/  BSYNC B1 ;  /* 0x0000000000017941 */ /* 0x000fea0003800000 */
.L_x_68:
        /* <DEDUP_REMOVED lines=8> */
.L_x_71:
[----:B------:R-:W-:Y:S05]  /*9ff0*/  BSYNC B1 ;  /* 0x0000000000017941 */ /* 0x000fea0003800000 */
.L_x_70:
        /* <DEDUP_REMOVED lines=13> */
.L_x_73:
[----:B------:R-:W-:Y:S05]  /*a0d0*/  BSYNC B1 ;  /* 0x0000000000017941 */ /* 0x000fea0003800000 */
.L_x_72:
        /* <DEDUP_REMOVED lines=8> */
.L_x_75:
[----:B------:R-:W-:Y:S05]  /*a160*/  BSYNC B1 ;  /* 0x0000000000017941 */ /* 0x000fea0003800000 */
.L_x_74:
        /* <DEDUP_REMOVED lines=8> */
.L_x_77:
[----:B------:R-:W-:Y:S05]  /*a1f0*/  BSYNC B1 ;  /* 0x0000000000017941 */ /* 0x000fea0003800000 */
.L_x_76:
        /* <DEDUP_REMOVED lines=8> */
.L_x_79:
[----:B------:R-:W-:Y:S05]  /*a280*/  BSYNC B1 ;  /* 0x0000000000017941 */ /* 0x000fea0003800000 */
.L_x_78:
        /* <DEDUP_REMOVED lines=8> */
.L_x_81:
[----:B------:R-:W-:Y:S05]  /*a310*/  BSYNC B1 ;  /* 0x0000000000017941 */ /* 0x000fea0003800000 */
.L_x_80:
        /* <DEDUP_REMOVED lines=13> */
.L_x_83:
[----:B------:R-:W-:Y:S05]  /*a3f0*/  BSYNC B1 ;  /* 0x0000000000017941 */ /* 0x000fea0003800000 */
.L_x_82:
        /* <DEDUP_REMOVED lines=8> */
.L_x_85:
[----:B------:R-:W-:Y:S05]  /*a480*/  BSYNC B1 ;  /* 0x0000000000017941 */ /* 0x000fea0003800000 */
.L_x_84:
        /* <DEDUP_REMOVED lines=8> */
.L_x_87:
[----:B------:R-:W-:Y:S05]  /*a510*/  BSYNC B1 ;  /* 0x0000000000017941 */ /* 0x000fea0003800000 */
.L_x_86:
        /* <DEDUP_REMOVED lines=8> */
.L_x_89:
[----:B------:R-:W-:Y:S05]  /*a5a0*/  BSYNC B1 ;  /* 0x0000000000017941 */ /* 0x000fea0003800000 */
.L_x_88:
        /* <DEDUP_REMOVED lines=8> */
.L_x_91:
[----:B------:R-:W-:Y:S05]  /*a630*/  BSYNC B1 ;  /* 0x0000000000017941 */ /* 0x000fea0003800000 */
.L_x_90:
        /* <DEDUP_REMOVED lines=13> */
.L_x_93:
[----:B------:R-:W-:Y:S05]  /*a710*/  BSYNC B1 ;  /* 0x0000000000017941 */ /* 0x000fea0003800000 */
.L_x_92:
        /* <DEDUP_REMOVED lines=8> */
.L_x_95:
[----:B------:R-:W-:Y:S05]  /*a7a0*/  BSYNC B1 ;  /* 0x0000000000017941 */ /* 0x000fea0003800000 */
.L_x_94:
        /* <DEDUP_REMOVED lines=8> */
.L_x_97:
[----:B------:R-:W-:Y:S05]  /*a830*/  BSYNC B1 ;  /* 0x0000000000017941 */ /* 0x000fea0003800000 */
.L_x_96:
        /* <DEDUP_REMOVED lines=8> */
.L_x_99:
[----:B------:R-:W-:Y:S05]  /*a8c0*/  BSYNC B1 ;  /* 0x0000000000017941 */ /* 0x000fea0003800000 */
.L_x_98:
        /* <DEDUP_REMOVED lines=8> */
.L_x_101:
[----:B------:R-:W-:Y:S05]  /*a950*/  BSYNC B1 ;  /* 0x0000000000017941 */ /* 0x000fea0003800000 */
.L_x_100:
        /* <DEDUP_REMOVED lines=13> */
.L_x_103:
[----:B------:R-:W-:Y:S05]  /*aa30*/  BSYNC B1 ;  /* 0x0000000000017941 */ /* 0x000fea0003800000 */
.L_x_102:
        /* <DEDUP_REMOVED lines=8> */
.L_x_105:
[----:B------:R-:W-:Y:S05]  /*aac0*/  BSYNC B1 ;  /* 0x0000000000017941 */ /* 0x000fea0003800000 */
.L_x_104:
        /* <DEDUP_REMOVED lines=8> */
.L_x_107:
[----:B------:R-:W-:Y:S05]  /*ab50*/  BSYNC B1 ;  /* 0x0000000000017941 */ /* 0x000fea0003800000 */
.L_x_106:
        /* <DEDUP_REMOVED lines=8> */
.L_x_109:
[----:B------:R-:W-:Y:S05]  /*abe0*/  BSYNC B1 ;  /* 0x0000000000017941 */ /* 0x000fea0003800000 */
.L_x_108:
        /* <DEDUP_REMOVED lines=8> */
.L_x_111:
[----:B------:R-:W-:Y:S05]  /*ac70*/  BSYNC B1 ;  /* 0x0000000000017941 */ /* 0x000fea0003800000 */
.L_x_110:
        /* <DEDUP_REMOVED lines=13> */
.L_x_113:
[----:B------:R-:W-:Y:S05]  /*ad50*/  BSYNC B1 ;  /* 0x0000000000017941 */ /* 0x000fea0003800000 */
.L_x_112:
        /* <DEDUP_REMOVED lines=8> */
.L_x_115:
[----:B------:R-:W-:Y:S05]  /*ade0*/  BSYNC B1 ;  /* 0x0000000000017941 */ /* 0x000fea0003800000 */
.L_x_114:
        /* <DEDUP_REMOVED lines=8> */
.L_x_117:
[----:B------:R-:W-:Y:S05]  /*ae70*/  BSYNC B1 ;  /* 0x0000000000017941 */ /* 0x000fea0003800000 */
.L_x_116:
        /* <DEDUP_REMOVED lines=8> */
.L_x_119:
[----:B------:R-:W-:Y:S05]  /*af00*/  BSYNC B1 ;  /* 0x0000000000017941 */ /* 0x000fea0003800000 */
.L_x_118:
        /* <DEDUP_REMOVED lines=8> */
.L_x_121:
[----:B------:R-:W-:Y:S05]  /*af90*/  BSYNC B1 ;  /* 0x0000000000017941 */ /* 0x000fea0003800000 */
.L_x_120:
        /* <DEDUP_REMOVED lines=13> */
.L_x_123:
[----:B------:R-:W-:Y:S05]  /*b070*/  BSYNC B1 ;  /* 0x0000000000017941 */ /* 0x000fea0003800000 */
.L_x_122:
        /* <DEDUP_REMOVED lines=8> */
.L_x_125:
[----:B------:R-:W-:Y:S05]  /*b100*/  BSYNC B1 ;  /* 0x0000000000017941 */ /* 0x000fea0003800000 */
.L_x_124:
        /* <DEDUP_REMOVED lines=8> */
.L_x_127:
[----:B------:R-:W-:Y:S05]  /*b190*/  BSYNC B1 ;  /* 0x0000000000017941 */ /* 0x000fea0003800000 */
.L_x_126:
        /* <DEDUP_REMOVED lines=8> */
.L_x_129:
[----:B------:R-:W-:Y:S05]  /*b220*/  BSYNC B1 ;  /* 0x0000000000017941 */ /* 0x000fea0003800000 */
.L_x_128:
        /* <DEDUP_REMOVED lines=8> */
.L_x_131:
[----:B------:R-:W-:Y:S05]  /*b2b0*/  BSYNC B1 ;  /* 0x0000000000017941 */ /* 0x000fea0003800000 */
.L_x_130:
        /* <DEDUP_REMOVED lines=10> */
[----:B------:R-:W1:Y:S02]  /*b360*/  LDG.E.U8 R16, desc[UR36][R12.64+0x61] ;  /* 0x000061240c107981 */ /* 0x000e64000c1e1100 */
[----:B-1----:R-:W-:-:S05]  /*b370*/  PRMT R3, R16, 0x8880, RZ ;  /* 0x0000888010037816 */ /* 0x002fca00000000ff */
[----:B------:R-:W-:-:S07]  /*b380*/  IMAD R2, R3, R18, RZ ;  /* 0x0000001203027224 */ /* 0x000fce00078e02ff */
.L_x_133:
[----:B------:R-:W-:Y:S05]  /*b390*/  BSYNC B1 ;  /* 0x0000000000017941 */ /* 0x000fea0003800000 */
.L_x_132:
[----:B-1----:R-:W2:Y:S01]  /*b3a0*/  LDL.LU R3, [R1+0xcc] ;  /* 0x0000cc0001037983 */ /* 0x002ea20000300800 */
[----:B------:R-:W-:Y:S01]  /*b3b0*/  BSSY B1, `(.L_x_134) ;  /* 0x0000007000017945 */ /* 0x000fe20003800000 */
[----:B--2---:R-:W-:-:S05]  /*b3c0*/  @!P4 IMAD R3, R3, R17, R2 ;  /* 0x000000110303c224 */ /* 0x004fca00078e0202 */
[----:B------:R1:W-:Y:S01]  /*b3d0*/  @!P4 STG.E.U8 desc[UR36][R10.64+0x61], R3 ;  /* 0x000061030a00c986 */ /* 0x0003e2000c101124 */
[----:B------:R-:W-:Y:S05]  /*b3e0*/  @P3 BRA `(.L_x_135) ;  /* 0x00000000000c3947 */ /* 0x000fea0003800000 */
[----:B------:R-:W1:Y:S02]  /*b3f0*/  LDG.E.U8 R16, desc[UR36][R14.64+0x68] ;  /* 0x000068240e107981 */ /* 0x000e64000c1e1100 */
[----:B-1----:R-:W-:-:S05]  /*b400*/  PRMT R3, R16, 0x8880, RZ ;  /* 0x0000888010037816 */ /* 0x002fca00000000ff */
[----:B------:R-:W-:-:S07]  /*b410*/  IMAD R2, R3, R18, RZ ;  /* 0x0000001203027224 */ /* 0x000fce00078e02ff */
.L_x_135:
[----:B------:R-:W-:Y:S05]  /*b420*/  BSYNC B1 ;  /* 0x0000000000017941 */ /* 0x000fea0003800000 */
.L_x_134:
        /* <DEDUP_REMOVED lines=8> */
.L_x_137:
[----:B------:R-:W-:Y:S05]  /*b4b0*/  BSYNC B1 ;  /* 0x0000000000017941 */ /* 0x000fea0003800000 */
.L_x_136:
        /* <DEDUP_REMOVED lines=8> */
.L_x_139:
[----:B------:R-:W-:Y:S05]  /*b540*/  BSYNC B1 ;  /* 0x0000000000017941 */ /* 0x000fea0003800000 */
.L_x_138:
        /* <DEDUP_REMOVED lines=8> */
.L_x_141:
[----:B------:R-:W-:Y:S05]  /*b5d0*/  BSYNC B1 ;  /* 0x0000000000017941 */ /* 0x000fea0003800000 */
.L_x_140:
        /* <DEDUP_REMOVED lines=13> */
.L_x_143:
[----:B------:R-:W-:Y:S05]  /*b6b0*/  BSYNC B1 ;  /* 0x0000000000017941 */ /* 0x000fea0003800000 */
.L_x_142:
        /* <DEDUP_REMOVED lines=8> */
.L_x_145:
[----:B------:R-:W-:Y:S05]  /*b740*/  BSYNC B1 ;  /* 0x0000000000017941 */ /* 0x000fea0003800000 */
.L_x_144:
        /* <DEDUP_REMOVED lines=8> */
.L_x_147:
[----:B------:R-:W-:Y:S05]  /*b7d0*/  BSYNC B1 ;  /* 0x0000000000017941 */ /* 0x000fea0003800000 */
.L_x_146:
        /* <DEDUP_REMOVED lines=8> */
.L_x_149:
[----:B------:R-:W-:Y:S05]  /*b860*/  BSYNC B1 ;  /* 0x0000000000017941 */ /* 0x000fea0003800000 */
.L_x_148:
        /* <DEDUP_REMOVED lines=8> */
.L_x_151:
[----:B------:R-:W-:Y:S05]  /*b8f0*/  BSYNC B1 ;  /* 0x0000000000017941 */ /* 0x000fea0003800000 */
.L_x_150:
        /* <DEDUP_REMOVED lines=13> */
.L_x_153:
[----:B------:R-:W-:Y:S05]  /*b9d0*/  BSYNC B1 ;  /* 0x0000000000017941 */ /* 0x000fea0003800000 */
.L_x_152:
        /* <DEDUP_REMOVED lines=8> */
.L_x_155:
[----:B------:R-:W-:Y:S05]  /*ba60*/  BSYNC B1 ;  /* 0x0000000000017941 */ /* 0x000fea0003800000 */
.L_x_154:
        /* <DEDUP_REMOVED lines=8> */
.L_x_157:
[----:B------:R-:W-:Y:S05]  /*baf0*/  BSYNC B1 ;  /* 0x0000000000017941 */ /* 0x000fea0003800000 */
.L_x_156:
        /* <DEDUP_REMOVED lines=8> */
.L_x_159:
[----:B------:R-:W-:Y:S05]  /*bb80*/  BSYNC B1 ;  /* 0x0000000000017941 */ /* 0x000fea0003800000 */
.L_x_158:
        /* <DEDUP_REMOVED lines=8> */
.L_x_161:
[----:B------:R-:W-:Y:S05]  /*bc10*/  BSYNC B1 ;  /* 0x0000000000017941 */ /* 0x000fea0003800000 */
.L_x_160:
        /* <DEDUP_REMOVED lines=13> */
.L_x_163:
[----:B------:R-:W-:Y:S05]  /*bcf0*/  BSYNC B1 ;  /* 0x0000000000017941 */ /* 0x000fea0003800000 */
.L_x_162:
        /* <DEDUP_REMOVED lines=8> */
.L_x_165:
[----:B------:R-:W-:Y:S05]  /*bd80*/  BSYNC B1 ;  /* 0x0000000000017941 */ /* 0x000fea0003800000 */
.L_x_164:
        /* <DEDUP_REMOVED lines=8> */
.L_x_167:
[----:B------:R-:W-:Y:S05]  /*be10*/  BSYNC B1 ;  /* 0x0000000000017941 */ /* 0x000fea0003800000 */
.L_x_166:
        /* <DEDUP_REMOVED lines=8> */
.L_x_169:
[----:B------:R-:W-:Y:S05]  /*bea0*/  BSYNC B1 ;  /* 0x0000000000017941 */ /* 0x000fea0003800000 */
.L_x_168:
        /* <DEDUP_REMOVED lines=8> */
.L_x_171:
[----:B------:R-:W-:Y:S05]  /*bf30*/  BSYNC B1 ;  /* 0x0000000000017941 */ /* 0x000fea0003800000 */
.L_x_170:
        /* <DEDUP_REMOVED lines=13> */
.L_x_173:
[----:B------:R-:W-:Y:S05]  /*c010*/  BSYNC B1 ;  /* 0x0000000000017941 */ /* 0x000fea0003800000 */
.L_x_172:
        /* <DEDUP_REMOVED lines=8> */
.L_x_175:
[----:B------:R-:W-:Y:S05]  /*c0a0*/  BSYNC B1 ;  /* 0x0000000000017941 */ /* 0x000fea0003800000 */
.L_x_174:
        /* <DEDUP_REMOVED lines=8> */
.L_x_177:
[----:B------:R-:W-:Y:S05]  /*c130*/  BSYNC B1 ;  /* 0x0000000000017941 */ /* 0x000fea0003800000 */
.L_x_176:
        /* <DEDUP_REMOVED lines=8> */
.L_x_179:
[----:B------:R-:W-:Y:S05]  /*c1c0*/  BSYNC B1 ;  /* 0x0000000000017941 */ /* 0x000fea0003800000 */
.L_x_178:
        /* <DEDUP_REMOVED lines=8> */
.L_x_181:
[----:B------:R-:W-:Y:S05]  /*c250*/  BSYNC B1 ;  /* 0x0000000000017941 */ /* 0x000fea0003800000 */
.L_x_180:
        /* <DEDUP_REMOVED lines=13> */
.L_x_183:
[----:B------:R-:W-:Y:S05]  /*c330*/  BSYNC B1 ;  /* 0x0000000000017941 */ /* 0x000fea0003800000 */
.L_x_182:
        /* <DEDUP_REMOVED lines=8> */
.L_x_185:
[----:B------:R-:W-:Y:S05]  /*c3c0*/  BSYNC B1 ;  /* 0x0000000000017941 */ /* 0x000fea0003800000 */
.L_x_184:
        /* <DEDUP_REMOVED lines=8> */
.L_x_187:
[----:B------:R-:W-:Y:S05]  /*c450*/  BSYNC B1 ;  /* 0x0000000000017941 */ /* 0x000fea0003800000 */
.L_x_186:
        /* <DEDUP_REMOVED lines=8> */
.L_x_189:
[----:B------:R-:W-:Y:S05]  /*c4e0*/  BSYNC B1 ;  /* 0x0000000000017941 */ /* 0x000fea0003800000 */
.L_x_188:
        /* <DEDUP_REMOVED lines=8> */
.L_x_191:
[----:B------:R-:W-:Y:S05]  /*c570*/  BSYNC B1 ;  /* 0x0000000000017941 */ /* 0x000fea0003800000 */
.L_x_190:
        /* <DEDUP_REMOVED lines=13> */
.L_x_193:
[----:B------:R-:W-:Y:S05]  /*c650*/  BSYNC B1 ;  /* 0x0000000000017941 */ /* 0x000fea0003800000 */
.L_x_192:
        /* <DEDUP_REMOVED lines=8> */
.L_x_195:
[----:B------:R-:W-:Y:S05]  /*c6e0*/  BSYNC B1 ;  /* 0x0000000000017941 */ /* 0x000fea0003800000 */
.L_x_194:
        /* <DEDUP_REMOVED lines=8> */
.L_x_197:
[----:B------:R-:W-:Y:S05]  /*c770*/  BSYNC B1 ;  /* 0x0000000000017941 */ /* 0x000fea0003800000 */
.L_x_196:
        /* <DEDUP_REMOVED lines=8> */
.L_x_199:
[----:B------:R-:W-:Y:S05]  /*c800*/  BSYNC B1 ;  /* 0x0000000000017941 */ /* 0x000fea0003800000 */
.L_x_198:
        /* <DEDUP_REMOVED lines=8> */
.L_x_201:
[----:B------:R-:W-:Y:S05]  /*c890*/  BSYNC B1 ;  /* 0x0000000000017941 */ /* 0x000fea0003800000 */
.L_x_200:
        /* <DEDUP_REMOVED lines=13> */
.L_x_203:
[----:B------:R-:W-:Y:S05]  /*c970*/  BSYNC B1 ;  /* 0x0000000000017941 */ /* 0x000fea0003800000 */
.L_x_202:
        /* <DEDUP_REMOVED lines=8> */
.L_x_205:
[----:B------:R-:W-:Y:S05]  /*ca00*/  BSYNC B1 ;  /* 0x0000000000017941 */ /* 0x000fea0003800000 */
.L_x_204:
        /* <DEDUP_REMOVED lines=8> */
.L_x_207:
[----:B------:R-:W-:Y:S05]  /*ca90*/  BSYNC B1 ;  /* 0x0000000000017941 */ /* 0x000fea0003800000 */
.L_x_206:
        /* <DEDUP_REMOVED lines=8> */
.L_x_209:
[----:B------:R-:W-:Y:S05]  /*cb20*/  BSYNC B1 ;  /* 0x0000000000017941 */ /* 0x000fea0003800000 */
.L_x_208:
        /* <DEDUP_REMOVED lines=8> */
.L_x_211:
[----:B------:R-:W-:Y:S05]  /*cbb0*/  BSYNC B1 ;  /* 0x0000000000017941 */ /* 0x000fea0003800000 */
.L_x_210:
        /* <DEDUP_REMOVED lines=13> */
.L_x_213:
[----:B------:R-:W-:Y:S05]  /*cc90*/  BSYNC B1 ;  /* 0x0000000000017941 */ /* 0x000fea0003800000 */
.L_x_212:
        /* <DEDUP_REMOVED lines=8> */
.L_x_215:
[----:B------:R-:W-:Y:S05]  /*cd20*/  BSYNC B1 ;  /* 0x0000000000017941 */ /* 0x000fea0003800000 */
.L_x_214:
        /* <DEDUP_REMOVED lines=8> */
.L_x_217:
[----:B------:R-:W-:Y:S05]  /*cdb0*/  BSYNC B1 ;  /* 0x0000000000017941 */ /* 0x000fea0003800000 */
.L_x_216:
        /* <DEDUP_REMOVED lines=8> */
.L_x_219:
[----:B------:R-:W-:Y:S05]  /*ce40*/  BSYNC B1 ;  /* 0x0000000000017941 */ /* 0x000fea0003800000 */
.L_x_218:
        /* <DEDUP_REMOVED lines=8> */
.L_x_221:
[----:B------:R-:W-:Y:S05]  /*ced0*/  BSYNC B1 ;  /* 0x0000000000017941 */ /* 0x000fea0003800000 */
.L_x_220:
        /* <DEDUP_REMOVED lines=13> */
.L_x_223:
[----:B------:R-:W-:Y:S05]  /*cfb0*/  BSYNC B1 ;  /* 0x0000000000017941 */ /* 0x000fea0003800000 */
.L_x_222:
        /* <DEDUP_REMOVED lines=8> */
.L_x_225:
[----:B------:R-:W-:Y:S05]  /*d040*/  BSYNC B1 ;  /* 0x0000000000017941 */ /* 0x000fea0003800000 */
.L_x_224:
        /* <DEDUP_REMOVED lines=8> */
.L_x_227:
[----:B------:R-:W-:Y:S05]  /*d0d0*/  BSYNC B1 ;  /* 0x0000000000017941 */ /* 0x000fea0003800000 */
.L_x_226:
        /* <DEDUP_REMOVED lines=8> */
.L_x_229:
[----:B------:R-:W-:Y:S05]  /*d160*/  BSYNC B1 ;  /* 0x0000000000017941 */ /* 0x000fea0003800000 */
.L_x_228:
        /* <DEDUP_REMOVED lines=8> */
.L_x_231:
[----:B------:R-:W-:Y:S05]  /*d1f0*/  BSYNC B1 ;  /* 0x0000000000017941 */ /* 0x000fea0003800000 */
.L_x_230:
        /* <DEDUP_REMOVED lines=13> */
.L_x_233:
[----:B------:R-:W-:Y:S05]  /*d2d0*/  BSYNC B1 ;  /* 0x0000000000017941 */ /* 0x000fea0003800000 */
.L_x_232:
        /* <DEDUP_REMOVED lines=8> */
.L_x_235:
[----:B------:R-:W-:Y:S05]  /*d360*/  BSYNC B1 ;  /* 0x0000000000017941 */ /* 0x000fea0003800000 */
.L_x_234:
        /* <DEDUP_REMOVED lines=8> */
.L_x_237:
[----:B------:R-:W-:Y:S05]  /*d3f0*/  BSYNC B1 ;  /* 0x0000000000017941 */ /* 0x000fea0003800000 */
.L_x_236:
        /* <DEDUP_REMOVED lines=8> */
.L_x_239:
[----:B------:R-:W-:Y:S05]  /*d480*/  BSYNC B1 ;  /* 0x0000000000017941 */ /* 0x000fea0003800000 */
.L_x_238:
        /* <DEDUP_REMOVED lines=8> */
.L_x_241:
[----:B------:R-:W-:Y:S05]  /*d510*/  BSYNC B1 ;  /* 0x0000000000017941 */ /* 0x000fea0003800000 */
.L_x_240:
        /* <DEDUP_REMOVED lines=13> */
.L_x_243:
[----:B------:R-:W-:Y:S05]  /*d5f0*/  BSYNC B1 ;  /* 0x0000000000017941 */ /* 0x000fea0003800000 */
.L_x_242:
        /* <DEDUP_REMOVED lines=8> */
.L_x_245:
[----:B------:R-:W-:Y:S05]  /*d680*/  BSYNC B1 ;  /* 0x0000000000017941 */ /* 0x000fea0003800000 */
.L_x_244:
        /* <DEDUP_REMOVED lines=8> */
.L_x_247:
[----:B------:R-:W-:Y:S05]  /*d710*/  BSYNC B1 ;  /* 0x0000000000017941 */ /* 0x000fea0003800000 */
.L_x_246:
        /* <DEDUP_REMOVED lines=8> */
.L_x_249:
[----:B------:R-:W-:Y:S05]  /*d7a0*/  BSYNC B1 ;  /* 0x0000000000017941 */ /* 0x000fea0003800000 */
.L_x_248:
        /* <DEDUP_REMOVED lines=8> */
.L_x_251:
[----:B------:R-:W-:Y:S05]  /*d830*/  BSYNC B1 ;  /* 0x0000000000017941 */ /* 0x000fea0003800000 */
.L_x_250:
        /* <DEDUP_REMOVED lines=13> */
.L_x_253:
[----:B------:R-:W-:Y:S05]  /*d910*/  BSYNC B1 ;  /* 0x0000000000017941 */ /* 0x000fea0003800000 */
.L_x_252:
        /* <DEDUP_REMOVED lines=8> */
.L_x_255:
[----:B------:R-:W-:Y:S05]  /*d9a0*/  BSYNC B1 ;  /* 0x0000000000017941 */ /* 0x000fea0003800000 */
.L_x_254:
        /* <DEDUP_REMOVED lines=8> */
.L_x_257:
[----:B------:R-:W-:Y:S05]  /*da30*/  BSYNC B1 ;  /* 0x0000000000017941 */ /* 0x000fea0003800000 */
.L_x_256:
        /* <DEDUP_REMOVED lines=8> */
.L_x_259:
[----:B------:R-:W-:Y:S05]  /*dac0*/  BSYNC B1 ;  /* 0x0000000000017941 */ /* 0x000fea0003800000 */
.L_x_258:
        /* <DEDUP_REMOVED lines=8> */
.L_x_261:
[----:B------:R-:W-:Y:S05]  /*db50*/  BSYNC B1 ;  /* 0x0000000000017941 */ /* 0x000fea0003800000 */
.L_x_260:
        /* <DEDUP_REMOVED lines=13> */
.L_x_263:
[----:B------:R-:W-:Y:S05]  /*dc30*/  BSYNC B1 ;  /* 0x0000000000017941 */ /* 0x000fea0003800000 */
.L_x_262:
        /* <DEDUP_REMOVED lines=8> */
.L_x_265:
[----:B------:R-:W-:Y:S05]  /*dcc0*/  BSYNC B1 ;  /* 0x0000000000017941 */ /* 0x000fea0003800000 */
.L_x_264:
        /* <DEDUP_REMOVED lines=8> */
.L_x_267:
[----:B------:R-:W-:Y:S05]  /*dd50*/  BSYNC B1 ;  /* 0x0000000000017941 */ /* 0x000fea0003800000 */
.L_x_266:
        /* <DEDUP_REMOVED lines=8> */
.L_x_269:
[----:B------:R-:W-:Y:S05]  /*dde0*/  BSYNC B1 ;  /* 0x0000000000017941 */ /* 0x000fea0003800000 */
.L_x_268:
        /* <DEDUP_REMOVED lines=8> */
.L_x_271:
[----:B------:R-:W-:Y:S05]  /*de70*/  BSYNC B1 ;  /* 0x0000000000017941 */ /* 0x000fea0003800000 */
.L_x_270:
[----:B-1----:R-:W2:Y:S01]  /*de80*/  LDL.LU R3, [R1+0x1e0] ;  /* 0x0001e00001037983 */ /* 0x002ea20000300800 */
[C---:B------:R-:W-:Y:S01]  /*de90*/  ISETP.LT.OR P2, PT, R0.reuse, 0xf2, !P1 ;  /* 0x000000f20000780c */ /* 0x040fe20004f41670 */
[----:B------:R-:W-:Y:S01]  /*dea0*/  BSSY B1, `(.L_x_272) ;  /* 0x000000c000017945 */ /* 0x000fe20003800000 */
[----:B------:R-:W-:Y:S02]  /*deb0*/  ISETP.LT.OR P6, PT, R0, 0xf9, !P1 ;  /* 0x000000f90000780c */ /* 0x000fe40004fc1670 */
[----:B------:R-:W-:Y:S02]  /*dec0*/  IADD3 R161, P3, R158, 0x80, RZ ;  /* 0x000000809ea17810 */ /* 0x000fe40007f7e0ff */
        /* <DEDUP_REMOVED lines=9> */
.L_x_273:
[----:B------:R-:W-:Y:S05]  /*df60*/  BSYNC B1 ;  /* 0x0000000000017941 */ /* 0x000fea0003800000 */
.L_x_272:
        /* <DEDUP_REMOVED lines=8> */
.L_x_275:
[----:B------:R-:W-:Y:S05]  /*dff0*/  BSYNC B1 ;  /* 0x0000000000017941 */ /* 0x000fea0003800000 */
.L_x_274:
        /* <DEDUP_REMOVED lines=8> */
.L_x_277:
[----:B------:R-:W-:Y:S05]  /*e080*/  BSYNC B1 ;  /* 0x0000000000017941 */ /* 0x000fea0003800000 */
.L_x_276:
        /* <DEDUP_REMOVED lines=8> */
.L_x_279:
[----:B------:R-:W-:Y:S05]  /*e110*/  BSYNC B1 ;  /* 0x0000000000017941 */ /* 0x000fea0003800000 */
.L_x_278:
[----:B-1----:R-:W2:Y:S01]  /*e120*/  LDL.LU R3, [R1+0x1f0] ;  /* 0x0001f00001037983 */ /* 0x002ea20000300800 */
[----:B------:R-:W-:Y:S01]  /*e130*/  BSSY B1, `(.L_x_280) ;  /* 0x0000008000017945 */ /* 0x000fe20003800000 */
[----:B------:R-:W-:-:S04]  /*e140*/  IMAD.WIDE.U32 R158, R161, R20, R156 ;  /* 0x00000014a19e7225 */ /* 0x000fc800078e009c */
[----:B--2---:R-:W-:-:S05]  /*e150*/  @!P6 IMAD R3, R3, R17, R2 ;  /* 0x000000110303e224 */ /* 0x004fca00078e0202 */
[----:B------:R1:W-:Y:S01]  /*e160*/  @!P6 STG.E.U8 desc[UR36][R4.64+0xf8], R3 ;  /* 0x0000f8030400e986 */ /* 0x0003e2000c101124 */
[----:B------:R-:W-:Y:S05]  /*e170*/  @P1 BRA `(.L_x_281) ;  /* 0x00000000000c1947 */ /* 0x000fea0003800000 */
[----:B------:R-:W1:Y:S02]  /*e180*/  LDG.E.U8 R16, desc[UR36][R14.64+0xf9] ;  /* 0x0000f9240e107981 */ /* 0x000e64000c1e1100 */
[----:B-1----:R-:W-:-:S05]  /*e190*/  PRMT R3, R16, 0x8880, RZ ;  /* 0x0000888010037816 */ /* 0x002fca00000000ff */
[----:B------:R-:W-:-:S07]  /*e1a0*/  IMAD R2, R3, R18, RZ ;  /* 0x0000001203027224 */ /* 0x000fce00078e02ff */
.L_x_281:
[----:B------:R-:W-:Y:S05]  /*e1b0*/  BSYNC B1 ;  /* 0x0000000000017941 */ /* 0x000fea0003800000 */
.L_x_280:
[----:B-1----:R-:W2:Y:S01]  /*e1c0*/  LDL.LU R3, [R1+0x1f4] ;  /* 0x0001f40001037983 */ /* 0x002ea20000300800 */
[----:B------:R-:W-:Y:S01]  /*e1d0*/  IMAD.WIDE.U32 R156, R161, R20, R152 ;  /* 0x00000014a19c7225 */ /* 0x000fe200078e0098 */
[----:B0-----:R-:W-:Y:S01]  /*e1e0*/  IADD3.X R15, RZ, UR9, RZ, P3, !PT ;  /* 0x00000009ff0f7c10 */ /* 0x001fe20009ffe4ff */
[----:B------:R-:W-:Y:S01]  /*e1f0*/  BSSY B1, `(.L_x_282) ;  /* 0x000000e000017945 */ /* 0x000fe20003800000 */
[----:B------:R-:W-:Y:S02]  /*e200*/  ISETP.GE.AND P2, PT, R19, 0x81, PT ;  /* 0x000000811300780c */ /* 0x000fe40003f46270 */
[----:B------:R-:W-:Y:S01]  /*e210*/  IADD3 R154, P5, P4, R154, R22, R158 ;  /* 0x000000169a9a7210 */ /* 0x000fe20007cbe09e */
[----:B------:R-:W-:Y:S01]  /*e220*/  IMAD R20, R15, R20, RZ ;  /* 0x000000140f147224 */ /* 0x000fe200078e02ff */
[----:B------:R-:W-:Y:S02]  /*e230*/  ISETP.LT.OR P6, PT, R0, 0x1, !P2 ;  /* 0x000000010000780c */ /* 0x000fe400057c1670 */
[----:B------:R-:W-:Y:S01]  /*e240*/  IADD3 R14, P3, R156, R22, RZ ;  /* 0x000000169c0e7210 */ /* 0x000fe20007f7e0ff */
[----:B--2---:R-:W-:-:S05]  /*e250*/  @!P1 IMAD R3, R3, R17, R2 ;  /* 0x0000001103039224 */ /* 0x004fca00078e0202 */
[----:B------:R0:W-:Y:S01]  /*e260*/  @!P1 STG.E.U8 desc[UR36][R4.64+0xf9], R3 ;  /* 0x0000f90304009986 */ /* 0x0001e2000c101124 */
[C---:B------:R-:W-:Y:S02]  /*e270*/  ISETP.LT.OR P1, PT, R0.reuse, 0xf9, !P0 ;  /* 0x000000f90000780c */ /* 0x040fe40004721670 */
[----:B------:R-:W-:-:S11]  /*e280*/  ISETP.LT.OR P0, PT, R0, 0xfa, !P0 ;  /* 0x000000fa0000780c */ /* 0x000fd60004701670 */
[----:B0-----:R-:W-:Y:S05]  /*e290*/  @P1 BRA `(.L_x_283) ;  /* 0x00000000000c1947 */ /* 0x001fea0003800000 */
[----:B------:R-:W2:Y:S02]  /*e2a0*/  LDG.E.U8 R16, desc[UR36][R12.64+0xf8] ;  /* 0x0000f8240c107981 */ /* 0x000ea4000c1e1100 */
[----:B--2---:R-:W-:-:S05]  /*e2b0*/  PRMT R3, R16, 0x8880, RZ ;  /* 0x0000888010037816 */ /* 0x004fca00000000ff */
[----:B------:R-:W-:-:S07]  /*e2c0*/  IMAD R2, R3, R18, RZ ;  /* 0x0000001203027224 */ /* 0x000fce00078e02ff */
.L_x_283:
[----:B------:R-:W-:Y:S05]  /*e2d0*/  BSYNC B1 ;  /* 0x0000000000017941 */ /* 0x000fea0003800000 */
.L_x_282:
[----:B------:R-:W2:Y:S01]  /*e2e0*/  LDL.LU R3, [R1+0x1f8] ;  /* 0x0001f80001037983 */ /* 0x000ea20000300800 */
[----:B------:R-:W-:Y:S01]  /*e2f0*/  BSSY B1, `(.L_x_284) ;  /* 0x0000008000017945 */ /* 0x000fe20003800000 */
[----:B------:R-:W-:Y:S02]  /*e300*/  IMAD R21, R161, R21, R20 ;  /* 0x00000015a1157224 */ /* 0x000fe400078e0214 */
[----:B--2---:R-:W-:-:S05]  /*e310*/  @!P1 IMAD R3, R3, R17, R2 ;  /* 0x0000001103039224 */ /* 0x004fca00078e0202 */
[----:B------:R0:W-:Y:S01]  /*e320*/  @!P1 STG.E.U8 desc[UR36][R10.64+0xf8], R3 ;  /* 0x0000f8030a009986 */ /* 0x0001e2000c101124 */
[----:B------:R-:W-:Y:S05]  /*e330*/  @P0 BRA `(.L_x_285) ;  /* 0x00000000000c0947 */ /* 0x000fea0003800000 */
[----:B------:R-:W0:Y:S02]  /*e340*/  LDG.E.U8 R16, desc[UR36][R12.64+0xf9] ;  /* 0x0000f9240c107981 */ /* 0x000e24000c1e1100 */
[----:B0-----:R-:W-:-:S05]  /*e350*/  PRMT R3, R16, 0x8880, RZ ;  /* 0x0000888010037816 */ /* 0x001fca00000000ff */
[----:B------:R-:W-:-:S07]  /*e360*/  IMAD R2, R3, R18, RZ ;  /* 0x0000001203027224 */ /* 0x000fce00078e02ff */
.L_x_285:
[----:B------:R-:W-:Y:S05]  /*e370*/  BSYNC B1 ;  /* 0x0000000000017941 */ /* 0x000fea0003800000 */
.L_x_284:
[----:B0-----:R-:W2:Y:S01]  /*e380*/  LDL.LU R3, [R1+0x1fc] ;  /* 0x0001fc0001037983 */ /* 0x001ea20000300800 */
[----:B------:R-:W-:Y:S01]  /*e390*/  BSSY B1, `(.L_x_286) ;  /* 0x0000009000017945 */ /* 0x000fe20003800000 */
[----:B------:R-:W-:Y:S01]  /*e3a0*/  IADD3.X R15, R23, R157, R21, P3, !PT ;  /* 0x0000009d170f7210 */ /* 0x000fe20001ffe415 */
[----:B------:R-:W-:Y:S02]  /*e3b0*/  IMAD.IADD R158, R21, 0x1, R159 ;  /* 0x00000001159e7824 */ /* 0x000fe400078e029f */
[----:B--2---:R-:W-:-:S05]  /*e3c0*/  @!P0 IMAD R3, R3, R17, R2 ;  /* 0x0000001103038224 */ /* 0x004fca00078e0202 */
[----:B------:R0:W-:Y:S01]  /*e3d0*/  @!P0 STG.E.U8 desc[UR36][R10.64+0xf9], R3 ;  /* 0x0000f9030a008986 */ /* 0x0001e2000c101124 */
[----:B------:R-:W-:Y:S05]  /*e3e0*/  @P6 BRA `(.L_x_287) ;  /* 0x00000000000c6947 */ /* 0x000fea0003800000 */
[----:B------:R-:W0:Y:S02]  /*e3f0*/  LDG.E.U8 R16, desc[UR36][R14.64] ;  /* 0x000000240e107981 */ /* 0x000e24000c1e1100 */
[----:B0-----:R-:W-:-:S05]  /*e400*/  PRMT R3, R16, 0x8880, RZ ;  /* 0x0000888010037816 */ /* 0x001fca00000000ff */
[----:B------:R-:W-:-:S07]  /*e410*/  IMAD R2, R3, R18, RZ ;  /* 0x0000001203027224 */ /* 0x000fce00078e02ff */
.L_x_287:
[----:B------:R-:W-:Y:S05]  /*e420*/  BSYNC B1 ;  /* 0x0000000000017941 */ /* 0x000fea0003800000 */
.L_x_286:
[----:B------:R-:W-:Y:S01]  /*e430*/  ISETP.LT.OR P3, PT, R0, 0x2, !P2 ;  /* 0x000000020000780c */ /* 0x000fe20005761670 */
[----:B0-----:R-:W-:Y:S01]  /*e440*/  @!P6 IMAD R3, R24, R17, R2 ;  /* 0x000000111803e224 */ /* 0x001fe200078e0202 */
[----:B------:R-:W-:Y:S01]  /*e450*/  ISETP.GE.AND P0, PT, R19, 0x89, PT ;  /* 0x000000891300780c */ /* 0x000fe20003f06270 */
[----:B------:R-:W-:Y:S01]  /*e460*/  BSSY B1, `(.L_x_288) ;  /* 0x000000b000017945 */ /* 0x000fe20003800000 */
[----:B------:R-:W-:Y:S02]  /*e470*/  IADD3.X R155, R153, R23, R158, P5, P4 ;  /* 0x00000017999b7210 */ /* 0x000fe40002fe849e */
[----:B------:R0:W-:Y:S01]  /*e480*/  @!P6 STG.E.U8 desc[UR36][R6.64], R3 ;  /* 0x000000030600e986 */ /* 0x0001e2000c101124 */
[C---:B------:R-:W-:Y:S02]  /*e490*/  ISETP.LT.OR P4, PT, R0.reuse, 0x1, !P0 ;  /* 0x000000010000780c */ /* 0x040fe40004781670 */
[C---:B------:R-:W-:Y:S02]  /*e4a0*/  ISETP.LT.OR P5, PT, R0.reuse, 0x2, !P0 ;  /* 0x000000020000780c */ /* 0x040fe400047a1670 */
[----:B------:R-:W-:-:S02]  /*e4b0*/  ISETP.LT.OR P6, PT, R0, 0x9, !P2 ;  /* 0x000000090000780c */ /* 0x000fc400057c1670 */
[----:B------:R-:W-:Y:S01]  /*e4c0*/  ISETP.LT.OR P1, PT, R0, 0xa, !P2 ;  /* 0x0000000a0000780c */ /* 0x000fe20005721670 */
[----:B------:R-:W-:-:S12]  /*e4d0*/  @P3 BRA `(.L_x_289) ;  /* 0x00000000000c3947 */ /* 0x000fd80003800000 */
[----:B------:R-:W0:Y:S02]  /*e4e0*/  LDG.E.U8 R16, desc[UR36][R14.64+0x1] ;  /* 0x000001240e107981 */ /* 0x000e24000c1e1100 */
[----:B0-----:R-:W-:-:S05]  /*e4f0*/  PRMT R3, R16, 0x8880, RZ ;  /* 0x0000888010037816 */ /* 0x001fca00000000ff */
[----:B------:R-:W-:-:S07]  /*e500*/  IMAD R2, R3, R18, RZ ;  /* 0x0000001203027224 */ /* 0x000fce00078e02ff */
.L_x_289:
[----:B------:R-:W-:Y:S05]  /*e510*/  BSYNC B1 ;  /* 0x0000000000017941 */ /* 0x000fea0003800000 */
.L_x_288:
[----:B------:R-:W-:Y:S01]  /*e520*/  @!P3 IMAD R25, R25, R17, R2 ;  /* 0x000000111919b224 */ /* 0x000fe200078e0202 */
[----:B------:R-:W-:Y:S04]  /*e530*/  BSSY B1, `(.L_x_290) ;  /* 0x0000006000017945 */ /* 0x000fe80003800000 */
[----:B------:R1:W-:Y:S01]  /*e540*/  @!P3 STG.E.U8 desc[UR36][R6.64+0x1], R25 ;  /* 0x000001190600b986 */ /* 0x0003e2000c101124 */
[----:B------:R-:W-:Y:S05]  /*e550*/  @P4 BRA `(.L_x_291) ;  /* 0x00000000000c4947 */ /* 0x000fea0003800000 */
[----:B------:R-:W0:Y:S02]  /*e560*/  LDG.E.U8 R16, desc[UR36][R154.64] ;  /* 0x000000249a107981 */ /* 0x000e24000c1e1100 */
[----:B0-----:R-:W-:-:S05]  /*e570*/  PRMT R3, R16, 0x8880, RZ ;  /* 0x0000888010037816 */ /* 0x001fca00000000ff */
[----:B------:R-:W-:-:S07]  /*e580*/  IMAD R2, R3, R18, RZ ;  /* 0x0000001203027224 */ /* 0x000fce00078e02ff */
.L_x_291:
[----:B------:R-:W-:Y:S05]  /*e590*/  BSYNC B1 ;  /* 0x0000000000017941 */ /* 0x000fea0003800000 */
.L_x_290:
[----:B0-----:R-:W-:Y:S01]  /*e5a0*/  @!P4 IMAD R3, R26, R17, R2 ;  /* 0x000000111a03c224 */ /* 0x001fe200078e0202 */
[----:B------:R-:W-:Y:S04]  /*e5b0*/  BSSY B1, `(.L_x_292) ;  /* 0x0000006000017945 */ /* 0x000fe80003800000 */
[----:B------:R0:W-:Y:S01]  /*e5c0*/  @!P4 STG.E.U8 desc[UR36][R8.64], R3 ;  /* 0x000000030800c986 */ /* 0x0001e2000c101124 */
[----:B------:R-:W-:Y:S05]  /*e5d0*/  @P5 BRA `(.L_x_293) ;  /* 0x00000000000c5947 */ /* 0x000fea0003800000 */
[----:B------:R-:W0:Y:S02]  /*e5e0*/  LDG.E.U8 R16, desc[UR36][R154.64+0x1] ;  /* 0x000001249a107981 */ /* 0x000e24000c1e1100 */
[----:B0-----:R-:W-:-:S05]  /*e5f0*/  PRMT R3, R16, 0x8880, RZ ;  /* 0x0000888010037816 */ /* 0x001fca00000000ff */
[----:B------:R-:W-:-:S07]  /*e600*/  IMAD R2, R3, R18, RZ ;  /* 0x0000001203027224 */ /* 0x000fce00078e02ff */
.L_x_293:
[----:B------:R-:W-:Y:S05]  /*e610*/  BSYNC B1 ;  /* 0x0000000000017941 */ /* 0x000fea0003800000 */
.L_x_292:
[----:B------:R-:W-:Y:S01]  /*e620*/  @!P5 IMAD R27, R27, R17, R2 ;  /* 0x000000111b1bd224 */ /* 0x000fe200078e0202 */
[----:B------:R-:W-:Y:S04]  /*e630*/  BSSY B1, `(.L_x_294) ;  /* 0x0000006000017945 */ /* 0x000fe80003800000 */
[----:B------:R2:W-:Y:S01]  /*e640*/  @!P5 STG.E.U8 desc[UR36][R8.64+0x1], R27 ;  /* 0x0000011b0800d986 */ /* 0x0005e2000c101124 */
[----:B------:R-:W-:Y:S05]  /*e650*/  @P6 BRA `(.L_x_295) ;  /* 0x00000000000c6947 */ /* 0x000fea0003800000 */
[----:B------:R-:W0:Y:S02]  /*e660*/  LDG.E.U8 R16, desc[UR36][R14.64+0x8] ;  /* 0x000008240e107981 */ /* 0x000e24000c1e1100 */
[----:B0-----:R-:W-:-:S05]  /*e670*/  PRMT R3, R16, 0x8880, RZ ;  /* 0x0000888010037816 */ /* 0x001fca00000000ff */
[----:B------:R-:W-:-:S07]  /*e680*/  IMAD R2, R3, R18, RZ ;  /* 0x0000001203027224 */ /* 0x000fce00078e02ff */
.L_x_295:
[----:B------:R-:W-:Y:S05]  /*e690*/  BSYNC B1 ;  /* 0x0000000000017941 */ /* 0x000fea0003800000 */
.L_x_294:
[----:B0-----:R-:W-:Y:S01]  /*e6a0*/  @!P6 IMAD R3, R28, R17, R2 ;  /* 0x000000111c03e224 */ /* 0x001fe200078e0202 */
[----:B------:R-:W-:Y:S04]  /*e6b0*/  BSSY B1, `(.L_x_296) ;  /* 0x0000006000017945 */ /* 0x000fe80003800000 */
[----:B------:R0:W-:Y:S01]  /*e6c0*/  @!P6 STG.E.U8 desc[UR36][R6.64+0x8], R3 ;  /* 0x000008030600e986 */ /* 0x0001e2000c101124 */
[----:B------:R-:W-:Y:S05]  /*e6d0*/  @P1 BRA `(.L_x_297) ;  /* 0x00000000000c1947 */ /* 0x000fea0003800000 */
[----:B------:R-:W0:Y:S02]  /*e6e0*/  LDG.E.U8 R16, desc[UR36][R14.64+0x9] ;  /* 0x000009240e107981 */ /* 0x000e24000c1e1100 */
[----:B0-----:R-:W-:-:S05]  /*e6f0*/  PRMT R3, R16, 0x8880, RZ ;  /* 0x0000888010037816 */ /* 0x001fca00000000ff */
[----:B------:R-:W-:-:S07]  /*e700*/  IMAD R2, R3, R18, RZ ;  /* 0x0000001203027224 */ /* 0x000fce00078e02ff */
.L_x_297:
[----:B------:R-:W-:Y:S05]  /*e710*/  BSYNC B1 ;  /* 0x0000000000017941 */ /* 0x000fea0003800000 */
.L_x_296:
[C---:B------:R-:W-:Y:S01]  /*e720*/  ISETP.LT.OR P4, PT, R0.reuse, 0x9, !P0 ;  /* 0x000000090000780c */ /* 0x040fe20004781670 */
[----:B------:R-:W-:Y:S01]  /*e730*/  @!P1 IMAD R29, R29, R17, R2 ;  /* 0x000000111d1d9224 */ /* 0x000fe200078e0202 */
[----:B------:R-:W-:Y:S01]  /*e740*/  BSSY B1, `(.L_x_298) ;  /* 0x000000a000017945 */ /* 0x000fe20003800000 */
[C---:B------:R-:W-:Y:S02]  /*e750*/  ISETP.LT.OR P3, PT, R0.reuse, 0xa, !P0 ;  /* 0x0000000a0000780c */ /* 0x040fe40004761670 */
[C---:B------:R-:W-:Y:S01]  /*e760*/  ISETP.LT.OR P5, PT, R0.reuse, 0x11, !P2 ;  /* 0x000000110000780c */ /* 0x040fe200057a1670 */
[----:B------:R3:W-:Y:S01]  /*e770*/  @!P1 STG.E.U8 desc[UR36][R6.64+0x9], R29 ;  /* 0x0000091d06009986 */ /* 0x0007e2000c101124 */
[C---:B------:R-:W-:Y:S02]  /*e780*/  ISETP.LT.OR P6, PT, R0.reuse, 0x12, !P2 ;  /* 0x000000120000780c */ /* 0x040fe400057c1670 */
[----:B------:R-:W-:-:S04]  /*e790*/  ISETP.LT.OR P1, PT, R0, 0x11, !P0 ;  /* 0x000000110000780c */ /* 0x000fc80004721670 */
[----:B------:R-:W-:Y:S09]  /*e7a0*/  @P4 BRA `(.L_x_299) ;  /* 0x00000000000c4947 */ /* 0x000ff20003800000 */
[----:B------:R-:W0:Y:S02]  /*e7b0*/  LDG.E.U8 R16, desc[UR36][R154.64+0x8] ;  /* 0x000008249a107981 */ /* 0x000e24000c1e1100 */
[----:B0-----:R-:W-:-:S05]  /*e7c0*/  PRMT R3, R16, 0x8880, RZ ;  /* 0x0000888010037816 */ /* 0x001fca00000000ff */
[----:B------:R-:W-:-:S07]  /*e7d0*/  IMAD R2, R3, R18, RZ ;  /* 0x0000001203027224 */ /* 0x000fce00078e02ff */
.L_x_299:
[----:B------:R-:W-:Y:S05]  /*e7e0*/  BSYNC B1 ;  /* 0x0000000000017941 */ /* 0x000fea0003800000 */
.L_x_298:
[----:B0-----:R-:W-:Y:S01]  /*e7f0*/  @!P4 IMAD R3, R30, R17, R2 ;  /* 0x000000111e03c224 */ /* 0x001fe200078e0202 */
[----:B------:R-:W-:Y:S04]  /*e800*/  BSSY B1, `(.L_x_300) ;  /* 0x0000006000017945 */ /* 0x000fe80003800000 */
[----:B------:R0:W-:Y:S01]  /*e810*/  @!P4 STG.E.U8 desc[UR36][R8.64+0x8], R3 ;  /* 0x000008030800c986 */ /* 0x0001e2000c101124 */
[----:B------:R-:W-:Y:S05]  /*e820*/  @P3 BRA `(.L_x_301) ;  /* 0x00000000000c3947 */ /* 0x000fea0003800000 */
[----:B------:R-:W0:Y:S02]  /*e830*/  LDG.E.U8 R16, desc[UR36][R154.64+0x9] ;  /* 0x000009249a107981 */ /* 0x000e24000c1e1100 */
[----:B0-----:R-:W-:-:S05]  /*e840*/  PRMT R3, R16, 0x8880, RZ ;  /* 0x0000888010037816 */ /* 0x001fca00000000ff */
[----:B------:R-:W-:-:S07]  /*e850*/  IMAD R2, R3, R18, RZ ;  /* 0x0000001203027224 */ /* 0x000fce00078e02ff */
.L_x_301:
[----:B------:R-:W-:Y:S05]  /*e860*/  BSYNC B1 ;  /* 0x0000000000017941 */ /* 0x000fea0003800000 */
.L_x_300:
[----:B------:R-:W-:Y:S01]  /*e870*/  @!P3 IMAD R31, R31, R17, R2 ;  /* 0x000000111f1fb224 */ /* 0x000fe200078e0202 */
[----:B------:R-:W-:Y:S04]  /*e880*/  BSSY B1, `(.L_x_302) ;  /* 0x0000006000017945 */ /* 0x000fe80003800000 */
[----:B------:R4:W-:Y:S01]  /*e890*/  @!P3 STG.E.U8 desc[UR36][R8.64+0x9], R31 ;  /* 0x0000091f0800b986 */ /* 0x0009e2000c101124 */
[----:B------:R-:W-:Y:S05]  /*e8a0*/  @P5 BRA `(.L_x_303) ;  /* 0x00000000000c5947 */ /* 0x000fea0003800000 */
[----:B------:R-:W0:Y:S02]  /*e8b0*/  LDG.E.U8 R16, desc[UR36][R14.64+0x10] ;  /* 0x000010240e107981 */ /* 0x000e24000c1e1100 */
[----:B0-----:R-:W-:-:S05]  /*e8c0*/  PRMT R3, R16, 0x8880, RZ ;  /* 0x0000888010037816 */ /* 0x001fca00000000ff */
[----:B------:R-:W-:-:S07]  /*e8d0*/  IMAD R2, R3, R18, RZ ;  /* 0x0000001203027224 */ /* 0x000fce00078e02ff */
.L_x_303:
[----:B------:R-:W-:Y:S05]  /*e8e0*/  BSYNC B1 ;  /* 0x0000000000017941 */ /* 0x000fea0003800000 */
.L_x_302:
[----:B0-----:R-:W-:Y:S01]  /*e8f0*/  @!P5 IMAD R3, R32, R17, R2 ;  /* 0x000000112003d224 */ /* 0x001fe200078e0202 */
[----:B------:R-:W-:Y:S04]  /*e900*/  BSSY B1, `(.L_x_304) ;  /* 0x0000006000017945 */ /* 0x000fe80003800000 */
[----:B------:R0:W-:Y:S01]  /*e910*/  @!P5 STG.E.U8 desc[UR36][R6.64+0x10], R3 ;  /* 0x000010030600d986 */ /* 0x0001e2000c101124 */
[----:B------:R-:W-:Y:S05]  /*e920*/  @P6 BRA `(.L_x_305) ;  /* 0x00000000000c6947 */ /* 0x000fea0003800000 */
[----:B------:R-:W0:Y:S02]  /*e930*/  LDG.E.U8 R16, desc[UR36][R14.64+0x11] ;  /* 0x000011240e107981 */ /* 0x000e24000c1e1100 */
[----:B0-----:R-:W-:-:S05]  /*e940*/  PRMT R3, R16, 0x8880, RZ ;  /* 0x0000888010037816 */ /* 0x001fca00000000ff */
[----:B------:R-:W-:-:S07]  /*e950*/  IMAD R2, R3, R18, RZ ;  /* 0x0000001203027224 */ /* 0x000fce00078e02ff */
.L_x_305:
[----:B------:R-:W-:Y:S05]  /*e960*/  BSYNC B1 ;  /* 0x0000000000017941 */ /* 0x000fea0003800000 */
.L_x_304:
[----:B------:R-:W-:Y:S01]  /*e970*/  @!P6 IMAD R33, R33, R17, R2 ;  /* 0x000000112121e224 */ /* 0x000fe200078e0202 */
[----:B------:R-:W-:Y:S04]  /*e980*/  BSSY B1, `(.L_x_306) ;  /* 0x0000006000017945 */ /* 0x000fe80003800000 */
[----:B------:R0:W-:Y:S01]  /*e990*/  @!P6 STG.E.U8 desc[UR36][R6.64+0x11], R33 ;  /* 0x000011210600e986 */ /* 0x0001e2000c101124 */
[----:B------:R-:W-:Y:S05]  /*e9a0*/  @P1 BRA `(.L_x_307) ;  /* 0x00000000000c1947 */ /* 0x000fea0003800000 */
[----:B------:R-:W0:Y:S02]  /*e9b0*/  LDG.E.U8 R16, desc[UR36][R154.64+0x10] ;  /* 0x000010249a107981 */ /* 0x000e24000c1e1100 */
[----:B0-----:R-:W-:-:S05]  /*e9c0*/  PRMT R3, R16, 0x8880, RZ ;  /* 0x0000888010037816 */ /* 0x001fca00000000ff */
[----:B------:R-:W-:-:S07]  /*e9d0*/  IMAD R2, R3, R18, RZ ;  /* 0x0000001203027224 */ /* 0x000fce00078e02ff */
.L_x_307:
[----:B------:R-:W-:Y:S05]  /*e9e0*/  BSYNC B1 ;  /* 0x0000000000017941 */ /* 0x000fea0003800000 */
.L_x_306:
[----:B------:R-:W-:Y:S01]  /*e9f0*/  ISETP.LT.OR P4, PT, R0, 0x12, !P0 ;  /* 0x000000120000780c */ /* 0x000fe20004781670 */
[----:B0-----:R-:W-:Y:S01]  /*ea00*/  @!P1 IMAD R3, R34, R17, R2 ;  /* 0x0000001122039224 */ /* 0x001fe200078e0202 */
        /* <DEDUP_REMOVED lines=10> */
.L_x_309:
[----:B------:R-:W-:Y:S05]  /*eab0*/  BSYNC B1 ;  /* 0x0000000000017941 */ /* 0x000fea0003800000 */
.L_x_308:
[----:B------:R-:W-:Y:S01]  /*eac0*/  @!P4 IMAD R35, R35, R17, R2 ;  /* 0x000000112323c224 */ /* 0x000fe200078e0202 */
[----:B------:R-:W-:Y:S04]  /*ead0*/  BSSY B1, `(.L_x_310) ;  /* 0x0000006000017945 */ /* 0x000fe80003800000 */
[----:B------:R0:W-:Y:S01]  /*eae0*/  @!P4 STG.E.U8 desc[UR36][R8.64+0x11], R35 ;  /* 0x000011230800c986 */ /* 0x0001e2000c101124 */
[----:B------:R-:W-:Y:S05]  /*eaf0*/  @P3 BRA `(.L_x_311) ;  /* 0x00000000000c3947 */ /* 0x000fea0003800000 */
[----:B------:R-:W0:Y:S02]  /*eb00*/  LDG.E.U8 R16, desc[UR36][R14.64+0x18] ;  /* 0x000018240e107981 */ /* 0x000e24000c1e1100 */
[----:B0-----:R-:W-:-:S05]  /*eb10*/  PRMT R3, R16, 0x8880, RZ ;  /* 0x0000888010037816 */ /* 0x001fca00000000ff */
[----:B------:R-:W-:-:S07]  /*eb20*/  IMAD R2, R3, R18, RZ ;  /* 0x0000001203027224 */ /* 0x000fce00078e02ff */
.L_x_311:
[----:B------:R-:W-:Y:S05]  /*eb30*/  BSYNC B1 ;  /* 0x0000000000017941 */ /* 0x000fea0003800000 */
.L_x_310:
[----:B0-----:R-:W-:Y:S01]  /*eb40*/  @!P3 IMAD R3, R36, R17, R2 ;  /* 0x000000112403b224 */ /* 0x001fe200078e0202 */
[----:B------:R-:W-:Y:S04]  /*eb50*/  BSSY B1, `(.L_x_312) ;  /* 0x0000006000017945 */ /* 0x000fe80003800000 */
[----:B------:R0:W-:Y:S01]  /*eb60*/  @!P3 STG.E.U8 desc[UR36][R6.64+0x18], R3 ;  /* 0x000018030600b986 */ /* 0x0001e2000c101124 */
[----:B------:R-:W-:Y:S05]  /*eb70*/  @P5 BRA `(.L_x_313) ;  /* 0x00000000000c5947 */ /* 0x000fea0003800000 */
[----:B------:R-:W0:Y:S02]  /*eb80*/  LDG.E.U8 R16, desc[UR36][R14.64+0x19] ;  /* 0x000019240e107981 */ /* 0x000e24000c1e1100 */
[----:B0-----:R-:W-:-:S05]  /*eb90*/  PRMT R3, R16, 0x8880, RZ ;  /* 0x0000888010037816 */ /* 0x001fca00000000ff */
[----:B------:R-:W-:-:S07]  /*eba0*/  IMAD R2, R3, R18, RZ ;  /* 0x0000001203027224 */ /* 0x000fce00078e02ff */
.L_x_313:
[----:B------:R-:W-:Y:S05]  /*ebb0*/  BSYNC B1 ;  /* 0x0000000000017941 */ /* 0x000fea0003800000 */
.L_x_312:
[----:B------:R-:W-:Y:S01]  /*ebc0*/  @!P5 IMAD R37, R37, R17, R2 ;  /* 0x000000112525d224 */ /* 0x000fe200078e0202 */
[----:B------:R-:W-:Y:S04]  /*ebd0*/  BSSY B1, `(.L_x_314) ;  /* 0x0000006000017945 */ /* 0x000fe80003800000 */
[----:B------:R0:W-:Y:S01]  /*ebe0*/  @!P5 STG.E.U8 desc[UR36][R6.64+0x19], R37 ;  /* 0x000019250600d986 */ /* 0x0001e2000c101124 */
[----:B------:R-:W-:Y:S05]  /*ebf0*/  @P6 BRA `(.L_x_315) ;  /* 0x00000000000c6947 */ /* 0x000fea0003800000 */
[----:B------:R-:W0:Y:S02]  /*ec00*/  LDG.E.U8 R16, desc[UR36][R154.64+0x18] ;  /* 0x000018249a107981 */ /* 0x000e24000c1e1100 */
[----:B0-----:R-:W-:-:S05]  /*ec10*/  PRMT R3, R16, 0x8880, RZ ;  /* 0x0000888010037816 */ /* 0x001fca00000000ff */
[----:B------:R-:W-:-:S07]  /*ec20*/  IMAD R2, R3, R18, RZ ;  /* 0x0000001203027224 */ /* 0x000fce00078e02ff */
.L_x_315:
[----:B------:R-:W-:Y:S05]  /*ec30*/  BSYNC B1 ;  /* 0x0000000000017941 */ /* 0x000fea0003800000 */
.L_x_314:
[----:B0-----:R-:W-:Y:S01]  /*ec40*/  @!P6 IMAD R3, R38, R17, R2 ;  /* 0x000000112603e224 */ /* 0x001fe200078e0202 */
[----:B------:R-:W-:Y:S04]  /*ec50*/  BSSY B1, `(.L_x_316) ;  /* 0x0000006000017945 */ /* 0x000fe80003800000 */
[----:B------:R0:W-:Y:S01]  /*ec60*/  @!P6 STG.E.U8 desc[UR36][R8.64+0x18], R3 ;  /* 0x000018030800e986 */ /* 0x0001e2000c101124 */
[----:B------:R-:W-:Y:S05]  /*ec70*/  @P1 BRA `(.L_x_317) ;  /* 0x00000000000c1947 */ /* 0x000fea0003800000 */
[----:B------:R-:W0:Y:S02]  /*ec80*/  LDG.E.U8 R16, desc[UR36][R154.64+0x19] ;  /* 0x000019249a107981 */ /* 0x000e24000c1e1100 */
[----:B0-----:R-:W-:-:S05]  /*ec90*/  PRMT R3, R16, 0x8880, RZ ;  /* 0x0000888010037816 */ /* 0x001fca00000000ff */
[----:B------:R-:W-:-:S07]  /*eca0*/  IMAD R2, R3, R18, RZ ;  /* 0x0000001203027224 */ /* 0x000fce00078e02ff */
.L_x_317:
[----:B------:R-:W-:Y:S05]  /*ecb0*/  BSYNC B1 ;  /* 0x0000000000017941 */ /* 0x000fea0003800000 */
.L_x_316:
        /* <DEDUP_REMOVED lines=12> */
.L_x_319:
[----:B------:R-:W-:Y:S05]  /*ed80*/  BSYNC B1 ;  /* 0x0000000000017941 */ /* 0x000fea0003800000 */
.L_x_318:
[----:B0-----:R-:W-:Y:S01]  /*ed90*/  @!P4 IMAD R3, R40, R17, R2 ;  /* 0x000000112803c224 */ /* 0x001fe200078e0202 */
[----:B------:R-:W-:Y:S04]  /*eda0*/  BSSY B1, `(.L_x_320) ;  /* 0x0000006000017945 */ /* 0x000fe80003800000 */
[----:B------:R0:W-:Y:S01]  /*edb0*/  @!P4 STG.E.U8 desc[UR36][R6.64+0x20], R3 ;  /* 0x000020030600c986 */ /* 0x0001e2000c101124 */
[----:B------:R-:W-:Y:S05]  /*edc0*/  @P3 BRA `(.L_x_321) ;  /* 0x00000000000c3947 */ /* 0x000fea0003800000 */
[----:B------:R-:W0:Y:S02]  /*edd0*/  LDG.E.U8 R16, desc[UR36][R14.64+0x21] ;  /* 0x000021240e107981 */ /* 0x000e24000c1e1100 */
[----:B0-----:R-:W-:-:S05]  /*ede0*/  PRMT R3, R16, 0x8880, RZ ;  /* 0x0000888010037816 */ /* 0x001fca00000000ff */
[----:B------:R-:W-:-:S07]  /*edf0*/  IMAD R2, R3, R18, RZ ;  /* 0x0000001203027224 */ /* 0x000fce00078e02ff */
.L_x_321:
[----:B------:R-:W-:Y:S05]  /*ee00*/  BSYNC B1 ;  /* 0x0000000000017941 */ /* 0x000fea0003800000 */
.L_x_320:
[----:B------:R-:W-:Y:S01]  /*ee10*/  @!P3 IMAD R41, R41, R17, R2 ;  /* 0x000000112929b224 */ /* 0x000fe200078e0202 */
[----:B------:R-:W-:Y:S04]  /*ee20*/  BSSY B1, `(.L_x_322) ;  /* 0x0000006000017945 */ /* 0x000fe80003800000 */
[----:B------:R0:W-:Y:S01]  /*ee30*/  @!P3 STG.E.U8 desc[UR36][R6.64+0x21], R41 ;  /* 0x000021290600b986 */ /* 0x0001e2000c101124 */
[----:B------:R-:W-:Y:S05]  /*ee40*/  @P5 BRA `(.L_x_323) ;  /* 0x00000000000c5947 */ /* 0x000fea0003800000 */
[----:B------:R-:W0:Y:S02]  /*ee50*/  LDG.E.U8 R16, desc[UR36][R154.64+0x20] ;  /* 0x000020249a107981 */ /* 0x000e24000c1e1100 */
[----:B0-----:R-:W-:-:S05]  /*ee60*/  PRMT R3, R16, 0x8880, RZ ;  /* 0x0000888010037816 */ /* 0x001fca00000000ff */
[----:B------:R-:W-:-:S07]  /*ee70*/  IMAD R2, R3, R18, RZ ;  /* 0x0000001203027224 */ /* 0x000fce00078e02ff */
.L_x_323:
[----:B------:R-:W-:Y:S05]  /*ee80*/  BSYNC B1 ;  /* 0x0000000000017941 */ /* 0x000fea0003800000 */
.L_x_322:
[----:B0-----:R-:W-:Y:S01]  /*ee90*/  @!P5 IMAD R3, R42, R17, R2 ;  /* 0x000000112a03d224 */ /* 0x001fe200078e0202 */
[----:B------:R-:W-:Y:S04]  /*eea0*/  BSSY B1, `(.L_x_324) ;  /* 0x0000006000017945 */ /* 0x000fe80003800000 */
[----:B------:R0:W-:Y:S01]  /*eeb0*/  @!P5 STG.E.U8 desc[UR36][R8.64+0x20], R3 ;  /* 0x000020030800d986 */ /* 0x0001e2000c101124 */
[----:B------:R-:W-:Y:S05]  /*eec0*/  @P6 BRA `(.L_x_325) ;  /* 0x00000000000c6947 */ /* 0x000fea0003800000 */
[----:B------:R-:W0:Y:S02]  /*eed0*/  LDG.E.U8 R16, desc[UR36][R154.64+0x21] ;  /* 0x000021249a107981 */ /* 0x000e24000c1e1100 */
[----:B0-----:R-:W-:-:S05]  /*eee0*/  PRMT R3, R16, 0x8880, RZ ;  /* 0x0000888010037816 */ /* 0x001fca00000000ff */
[----:B------:R-:W-:-:S07]  /*eef0*/  IMAD R2, R3, R18, RZ ;  /* 0x0000001203027224 */ /* 0x000fce00078e02ff */
.L_x_325:
[----:B------:R-:W-:Y:S05]  /*ef00*/  BSYNC B1 ;  /* 0x0000000000017941 */ /* 0x000fea0003800000 */
.L_x_324:
[----:B------:R-:W-:Y:S01]  /*ef10*/  @!P6 IMAD R43, R43, R17, R2 ;  /* 0x000000112b2be224 */ /* 0x000fe200078e0202 */
[----:B------:R-:W-:Y:S04]  /*ef20*/  BSSY B1, `(.L_x_326) ;  /* 0x0000006000017945 */ /* 0x000fe80003800000 */
[----:B------:R0:W-:Y:S01]  /*ef30*/  @!P6 STG.E.U8 desc[UR36][R8.64+0x21], R43 ;  /* 0x0000212b0800e986 */ /* 0x0001e2000c101124 */
[----:B------:R-:W-:Y:S05]  /*ef40*/  @P1 BRA `(.L_x_327) ;  /* 0x00000000000c1947 */ /* 0x000fea0003800000 */
[----:B------:R-:W0:Y:S02]  /*ef50*/  LDG.E.U8 R16, desc[UR36][R14.64+0x28] ;  /* 0x000028240e107981 */ /* 0x000e24000c1e1100 */
[----:B0-----:R-:W-:-:S05]  /*ef60*/  PRMT R3, R16, 0x8880, RZ ;  /* 0x0000888010037816 */ /* 0x001fca00000000ff */
[----:B------:R-:W-:-:S07]  /*ef70*/  IMAD R2, R3, R18, RZ ;  /* 0x0000001203027224 */ /* 0x000fce00078e02ff */
.L_x_327:
[----:B------:R-:W-:Y:S05]  /*ef80*/  BSYNC B1 ;  /* 0x0000000000017941 */ /* 0x000fea0003800000 */
.L_x_326:
        /* <DEDUP_REMOVED lines=12> */
.L_x_329:
[----:B------:R-:W-:Y:S05]  /*f050*/  BSYNC B1 ;  /* 0x0000000000017941 */ /* 0x000fea0003800000 */
.L_x_328:
[----:B------:R-:W-:Y:S01]  /*f060*/  @!P4 IMAD R45, R45, R17, R2 ;  /* 0x000000112d2dc224 */ /* 0x000fe200078e0202 */
[----:B------:R-:W-:Y:S04]  /*f070*/  BSSY B1, `(.L_x_330) ;  /* 0x0000006000017945 */ /* 0x000fe80003800000 */
[----:B------:R0:W-:Y:S01]  /*f080*/  @!P4 STG.E.U8 desc[UR36][R6.64+0x29], R45 ;  /* 0x0000292d0600c986 */ /* 0x0001e2000c101124 */
[----:B------:R-:W-:Y:S05]  /*f090*/  @P3 BRA `(.L_x_331) ;  /* 0x00000000000c3947 */ /* 0x000fea0003800000 */
[----:B------:R-:W0:Y:S02]  /*f0a0*/  LDG.E.U8 R16, desc[UR36][R154.64+0x28] ;  /* 0x000028249a107981 */ /* 0x000e24000c1e1100 */
[----:B0-----:R-:W-:-:S05]  /*f0b0*/  PRMT R3, R16, 0x8880, RZ ;  /* 0x0000888010037816 */ /* 0x001fca00000000ff */
[----:B------:R-:W-:-:S07]  /*f0c0*/  IMAD R2, R3, R18, RZ ;  /* 0x0000001203027224 */ /* 0x000fce00078e02ff */
.L_x_331:
[----:B------:R-:W-:Y:S05]  /*f0d0*/  BSYNC B1 ;  /* 0x0000000000017941 */ /* 0x000fea0003800000 */
.L_x_330:
[----:B0-----:R-:W-:Y:S01]  /*f0e0*/  @!P3 IMAD R3, R46, R17, R2 ;  /* 0x000000112e03b224 */ /* 0x001fe200078e0202 */
[----:B------:R-:W-:Y:S04]  /*f0f0*/  BSSY B1, `(.L_x_332) ;  /* 0x0000006000017945 */ /* 0x000fe80003800000 */
[----:B------:R0:W-:Y:S01]  /*f100*/  @!P3 STG.E.U8 desc[UR36][R8.64+0x28], R3 ;  /* 0x000028030800b986 */ /* 0x0001e2000c101124 */
[----:B------:R-:W-:Y:S05]  /*f110*/  @P5 BRA `(.L_x_333) ;  /* 0x00000000000c5947 */ /* 0x000fea0003800000 */
[----:B------:R-:W0:Y:S02]  /*f120*/  LDG.E.U8 R16, desc[UR36][R154.64+0x29] ;  /* 0x000029249a107981 */ /* 0x000e24000c1e1100 */
[----:B0-----:R-:W-:-:S05]  /*f130*/  PRMT R3, R16, 0x8880, RZ ;  /* 0x0000888010037816 */ /* 0x001fca00000000ff */
[----:B------:R-:W-:-:S07]  /*f140*/  IMAD R2, R3, R18, RZ ;  /* 0x0000001203027224 */ /* 0x000fce00078e02ff */
.L_x_333:
[----:B------:R-:W-:Y:S05]  /*f150*/  BSYNC B1 ;  /* 0x0000000000017941 */ /* 0x000fea0003800000 */
.L_x_332:
[----:B------:R-:W-:Y:S01]  /*f160*/  @!P5 IMAD R47, R47, R17, R2 ;  /* 0x000000112f2fd224 */ /* 0x000fe200078e0202 */
[----:B------:R-:W-:Y:S04]  /*f170*/  BSSY B1, `(.L_x_334) ;  /* 0x0000006000017945 */ /* 0x000fe80003800000 */
[----:B------:R0:W-:Y:S01]  /*f180*/  @!P5 STG.E.U8 desc[UR36][R8.64+0x29], R47 ;  /* 0x0000292f0800d986 */ /* 0x0001e2000c101124 */
[----:B------:R-:W-:Y:S05]  /*f190*/  @P6 BRA `(.L_x_335) ;  /* 0x00000000000c6947 */ /* 0x000fea0003800000 */
[----:B------:R-:W0:Y:S02]  /*f1a0*/  LDG.E.U8 R16, desc[UR36][R14.64+0x30] ;  /* 0x000030240e107981 */ /* 0x000e24000c1e1100 */
[----:B0-----:R-:W-:-:S05]  /*f1b0*/  PRMT R3, R16, 0x8880, RZ ;  /* 0x0000888010037816 */ /* 0x001fca00000000ff */
[----:B------:R-:W-:-:S07]  /*f1c0*/  IMAD R2, R3, R18, RZ ;  /* 0x0000001203027224 */ /* 0x000fce00078e02ff */
.L_x_335:
[----:B------:R-:W-:Y:S05]  /*f1d0*/  BSYNC B1 ;  /* 0x0000000000017941 */ /* 0x000fea0003800000 */
.L_x_334:
[----:B0-----:R-:W-:Y:S01]  /*f1e0*/  @!P6 IMAD R3, R48, R17, R2 ;  /* 0x000000113003e224 */ /* 0x001fe200078e0202 */
[----:B------:R-:W-:Y:S04]  /*f1f0*/  BSSY B1, `(.L_x_336) ;  /* 0x0000006000017945 */ /* 0x000fe80003800000 */
[----:B------:R0:W-:Y:S01]  /*f200*/  @!P6 STG.E.U8 desc[UR36][R6.64+0x30], R3 ;  /* 0x000030030600e986 */ /* 0x0001e2000c101124 */
[----:B------:R-:W-:Y:S05]  /*f210*/  @P1 BRA `(.L_x_337) ;  /* 0x00000000000c1947 */ /* 0x000fea0003800000 */
[----:B------:R-:W0:Y:S02]  /*f220*/  LDG.E.U8 R16, desc[UR36][R14.64+0x31] ;  /* 0x000031240e107981 */ /* 0x000e24000c1e1100 */
[----:B0-----:R-:W-:-:S05]  /*f230*/  PRMT R3, R16, 0x8880, RZ ;  /* 0x0000888010037816 */ /* 0x001fca00000000ff */
[----:B------:R-:W-:-:S07]  /*f240*/  IMAD R2, R3, R18, RZ ;  /* 0x0000001203027224 */ /* 0x000fce00078e02ff */
.L_x_337:
[----:B------:R-:W-:Y:S05]  /*f250*/  BSYNC B1 ;  /* 0x0000000000017941 */ /* 0x000fea0003800000 */
.L_x_336:
        /* <DEDUP_REMOVED lines=12> */
.L_x_339:
[----:B------:R-:W-:Y:S05]  /*f320*/  BSYNC B1 ;  /* 0x0000000000017941 */ /* 0x000fea0003800000 */
.L_x_338:
[----:B0-----:R-:W-:Y:S01]  /*f330*/  @!P4 IMAD R3, R50, R17, R2 ;  /* 0x000000113203c224 */ /* 0x001fe200078e0202 */
[----:B------:R-:W-:Y:S04]  /*f340*/  BSSY B1, `(.L_x_340) ;  /* 0x0000006000017945 */ /* 0x000fe80003800000 */
[----:B------:R0:W-:Y:S01]  /*f350*/  @!P4 STG.E.U8 desc[UR36][R8.64+0x30], R3 ;  /* 0x000030030800c986 */ /* 0x0001e2000c101124 */
[----:B------:R-:W-:Y:S05]  /*f360*/  @P3 BRA `(.L_x_341) ;  /* 0x00000000000c3947 */ /* 0x000fea0003800000 */
[----:B------:R-:W0:Y:S02]  /*f370*/  LDG.E.U8 R16, desc[UR36][R154.64+0x31] ;  /* 0x000031249a107981 */ /* 0x000e24000c1e1100 */
[----:B0-----:R-:W-:-:S05]  /*f380*/  PRMT R3, R16, 0x8880, RZ ;  /* 0x0000888010037816 */ /* 0x001fca00000000ff */
[----:B------:R-:W-:-:S07]  /*f390*/  IMAD R2, R3, R18, RZ ;  /* 0x0000001203027224 */ /* 0x000fce00078e02ff */
.L_x_341:
[----:B------:R-:W-:Y:S05]  /*f3a0*/  BSYNC B1 ;  /* 0x0000000000017941 */ /* 0x000fea0003800000 */
.L_x_340:
[----:B------:R-:W-:Y:S01]  /*f3b0*/  @!P3 IMAD R51, R51, R17, R2 ;  /* 0x000000113333b224 */ /* 0x000fe200078e0202 */
[----:B------:R-:W-:Y:S04]  /*f3c0*/  BSSY B1, `(.L_x_342) ;  /* 0x0000006000017945 */ /* 0x000fe80003800000 */
[----:B------:R0:W-:Y:S01]  /*f3d0*/  @!P3 STG.E.U8 desc[UR36][R8.64+0x31], R51 ;  /* 0x000031330800b986 */ /* 0x0001e2000c101124 */
[----:B------:R-:W-:Y:S05]  /*f3e0*/  @P5 BRA `(.L_x_343) ;  /* 0x00000000000c5947 */ /* 0x000fea0003800000 */
[----:B------:R-:W0:Y:S02]  /*f3f0*/  LDG.E.U8 R16, desc[UR36][R14.64+0x38] ;  /* 0x000038240e107981 */ /* 0x000e24000c1e1100 */
[----:B0-----:R-:W-:-:S05]  /*f400*/  PRMT R3, R16, 0x8880, RZ ;  /* 0x0000888010037816 */ /* 0x001fca00000000ff */
[----:B------:R-:W-:-:S07]  /*f410*/  IMAD R2, R3, R18, RZ ;  /* 0x0000001203027224 */ /* 0x000fce00078e02ff */
.L_x_343:
[----:B------:R-:W-:Y:S05]  /*f420*/  BSYNC B1 ;  /* 0x0000000000017941 */ /* 0x000fea0003800000 */
.L_x_342:
[----:B0-----:R-:W-:Y:S01]  /*f430*/  @!P5 IMAD R3, R52, R17, R2 ;  /* 0x000000113403d224 */ /* 0x001fe200078e0202 */
[----:B------:R-:W-:Y:S04]  /*f440*/  BSSY B1, `(.L_x_344) ;  /* 0x0000006000017945 */ /* 0x000fe80003800000 */
[----:B------:R0:W-:Y:S01]  /*f450*/  @!P5 STG.E.U8 desc[UR36][R6.64+0x38], R3 ;  /* 0x000038030600d986 */ /* 0x0001e2000c101124 */
[----:B------:R-:W-:Y:S05]  /*f460*/  @P6 BRA `(.L_x_345) ;  /* 0x00000000000c6947 */ /* 0x000fea0003800000 */
[----:B------:R-:W0:Y:S02]  /*f470*/  LDG.E.U8 R16, desc[UR36][R14.64+0x39] ;  /* 0x000039240e107981 */ /* 0x000e24000c1e1100 */
[----:B0-----:R-:W-:-:S05]  /*f480*/  PRMT R3, R16, 0x8880, RZ ;  /* 0x0000888010037816 */ /* 0x001fca00000000ff */
[----:B------:R-:W-:-:S07]  /*f490*/  IMAD R2, R3, R18, RZ ;  /* 0x0000001203027224 */ /* 0x000fce00078e02ff */
.L_x_345:
[----:B------:R-:W-:Y:S05]  /*f4a0*/  BSYNC B1 ;  /* 0x0000000000017941 */ /* 0x000fea0003800000 */
.L_x_344:
[----:B------:R-:W-:Y:S01]  /*f4b0*/  @!P6 IMAD R53, R53, R17, R2 ;  /* 0x000000113535e224 */ /* 0x000fe200078e0202 */
[----:B------:R-:W-:Y:S04]  /*f4c0*/  BSSY B1, `(.L_x_346) ;  /* 0x0000006000017945 */ /* 0x000fe80003800000 */
[----:B------:R0:W-:Y:S01]  /*f4d0*/  @!P6 STG.E.U8 desc[UR36][R6.64+0x39], R53 ;  /* 0x000039350600e986 */ /* 0x0001e2000c101124 */
[----:B------:R-:W-:Y:S05]  /*f4e0*/  @P1 BRA `(.L_x_347) ;  /* 0x00000000000c1947 */ /* 0x000fea0003800000 */
[----:B------:R-:W0:Y:S02]  /*f4f0*/  LDG.E.U8 R16, desc[UR36][R154.64+0x38] ;  /* 0x000038249a107981 */ /* 0x000e24000c1e1100 */
[----:B0-----:R-:W-:-:S05]  /*f500*/  PRMT R3, R16, 0x8880, RZ ;  /* 0x0000888010037816 */ /* 0x001fca00000000ff */
[----:B------:R-:W-:-:S07]  /*f510*/  IMAD R2, R3, R18, RZ ;  /* 0x0000001203027224 */ /* 0x000fce00078e02ff */
.L_x_347:
[----:B------:R-:W-:Y:S05]  /*f520*/  BSYNC B1 ;  /* 0x0000000000017941 */ /* 0x000fea0003800000 */
.L_x_346:
        /* <DEDUP_REMOVED lines=12> */
.L_x_349:
[----:B------:R-:W-:Y:S05]  /*f5f0*/  BSYNC B1 ;  /* 0x0000000000017941 */ /* 0x000fea0003800000 */
.L_x_348:
[----:B------:R-:W-:Y:S01]  /*f600*/  @!P4 IMAD R55, R55, R17, R2 ;  /* 0x000000113737c224 */ /* 0x000fe200078e0202 */
[----:B------:R-:W-:Y:S04]  /*f610*/  BSSY B1, `(.L_x_350) ;  /* 0x0000006000017945 */ /* 0x000fe80003800000 */
[----:B------:R0:W-:Y:S01]  /*f620*/  @!P4 STG.E.U8 desc[UR36][R8.64+0x39], R55 ;  /* 0x000039370800c986 */ /* 0x0001e2000c101124 */
[----:B------:R-:W-:Y:S05]  /*f630*/  @P3 BRA `(.L_x_351) ;  /* 0x00000000000c3947 */ /* 0x000fea0003800000 */
[----:B------:R-:W0:Y:S02]  /*f640*/  LDG.E.U8 R16, desc[UR36][R14.64+0x40] ;  /* 0x000040240e107981 */ /* 0x000e24000c1e1100 */
[----:B0-----:R-:W-:-:S05]  /*f650*/  PRMT R3, R16, 0x8880, RZ ;  /* 0x0000888010037816 */ /* 0x001fca00000000ff */
[----:B------:R-:W-:-:S07]  /*f660*/  IMAD R2, R3, R18, RZ ;  /* 0x0000001203027224 */ /* 0x000fce00078e02ff */
.L_x_351:
[----:B------:R-:W-:Y:S05]  /*f670*/  BSYNC B1 ;  /* 0x0000000000017941 */ /* 0x000fea0003800000 */
.L_x_350:
[----:B0-----:R-:W-:Y:S01]  /*f680*/  @!P3 IMAD R3, R56, R17, R2 ;  /* 0x000000113803b224 */ /* 0x001fe200078e0202 */
[----:B------:R-:W-:Y:S04]  /*f690*/  BSSY B1, `(.L_x_352) ;  /* 0x0000006000017945 */ /* 0x000fe80003800000 */
[----:B------:R0:W-:Y:S01]  /*f6a0*/  @!P3 STG.E.U8 desc[UR36][R6.64+0x40], R3 ;  /* 0x000040030600b986 */ /* 0x0001e2000c101124 */
[----:B------:R-:W-:Y:S05]  /*f6b0*/  @P5 BRA `(.L_x_353) ;  /* 0x00000000000c5947 */ /* 0x000fea0003800000 */
[----:B------:R-:W0:Y:S02]  /*f6c0*/  LDG.E.U8 R16, desc[UR36][R14.64+0x41] ;  /* 0x000041240e107981 */ /* 0x000e24000c1e1100 */
[----:B0-----:R-:W-:-:S05]  /*f6d0*/  PRMT R3, R16, 0x8880, RZ ;  /* 0x0000888010037816 */ /* 0x001fca00000000ff */
[----:B------:R-:W-:-:S07]  /*f6e0*/  IMAD R2, R3, R18, RZ ;  /* 0x0000001203027224 */ /* 0x000fce00078e02ff */
.L_x_353:
[----:B------:R-:W-:Y:S05]  /*f6f0*/  BSYNC B1 ;  /* 0x0000000000017941 */ /* 0x000fea0003800000 */
.L_x_352:
[----:B------:R-:W-:Y:S01]  /*f700*/  @!P5 IMAD R57, R57, R17, R2 ;  /* 0x000000113939d224 */ /* 0x000fe200078e0202 */
[----:B------:R-:W-:Y:S04]  /*f710*/  BSSY B1, `(.L_x_354) ;  /* 0x0000006000017945 */ /* 0x000fe80003800000 */
[----:B------:R0:W-:Y:S01]  /*f720*/  @!P5 STG.E.U8 desc[UR36][R6.64+0x41], R57 ;  /* 0x000041390600d986 */ /* 0x0001e2000c101124 */
[----:B------:R-:W-:Y:S05]  /*f730*/  @P6 BRA `(.L_x_355) ;  /* 0x00000000000c6947 */ /* 0x000fea0003800000 */
[----:B------:R-:W0:Y:S02]  /*f740*/  LDG.E.U8 R16, desc[UR36][R154.64+0x40] ;  /* 0x000040249a107981 */ /* 0x000e24000c1e1100 */
[----:B0-----:R-:W-:-:S05]  /*f750*/  PRMT R3, R16, 0x8880, RZ ;  /* 0x0000888010037816 */ /* 0x001fca00000000ff */
[----:B------:R-:W-:-:S07]  /*f760*/  IMAD R2, R3, R18, RZ ;  /* 0x0000001203027224 */ /* 0x000fce00078e02ff */
.L_x_355:
[----:B------:R-:W-:Y:S05]  /*f770*/  BSYNC B1 ;  /* 0x0000000000017941 */ /* 0x000fea0003800000 */
.L_x_354:
[----:B0-----:R-:W-:Y:S01]  /*f780*/  @!P6 IMAD R3, R58, R17, R2 ;  /* 0x000000113a03e224 */ /* 0x001fe200078e0202 */
[----:B------:R-:W-:Y:S04]  /*f790*/  BSSY B1, `(.L_x_356) ;  /* 0x0000006000017945 */ /* 0x000fe80003800000 */
[----:B------:R0:W-:Y:S01]  /*f7a0*/  @!P6 STG.E.U8 desc[UR36][R8.64+0x40], R3 ;  /* 0x000040030800e986 */ /* 0x0001e2000c101124 */
[----:B------:R-:W-:Y:S05]  /*f7b0*/  @P1 BRA `(.L_x_357) ;  /* 0x00000000000c1947 */ /* 0x000fea0003800000 */
[----:B------:R-:W0:Y:S02]  /*f7c0*/  LDG.E.U8 R16, desc[UR36][R154.64+0x41] ;  /* 0x000041249a107981 */ /* 0x000e24000c1e1100 */
[----:B0-----:R-:W-:-:S05]  /*f7d0*/  PRMT R3, R16, 0x8880, RZ ;  /* 0x0000888010037816 */ /* 0x001fca00000000ff */
[----:B------:R-:W-:-:S07]  /*f7e0*/  IMAD R2, R3, R18, RZ ;  /* 0x0000001203027224 */ /* 0x000fce00078e02ff */
.L_x_357:
[----:B------:R-:W-:Y:S05]  /*f7f0*/  BSYNC B1 ;  /* 0x0000000000017941 */ /* 0x000fea0003800000 */
.L_x_356:
        /* <DEDUP_REMOVED lines=12> */
.L_x_359:
[----:B------:R-:W-:Y:S05]  /*f8c0*/  BSYNC B1 ;  /* 0x0000000000017941 */ /* 0x000fea0003800000 */
.L_x_358:
[----:B0-----:R-:W-:Y:S01]  /*f8d0*/  @!P4 IMAD R3, R60, R17, R2 ;  /* 0x000000113c03c224 */ /* 0x001fe200078e0202 */
[----:B------:R-:W-:Y:S04]  /*f8e0*/  BSSY B1, `(.L_x_360) ;  /* 0x0000006000017945 */ /* 0x000fe80003800000 */
[----:B------:R0:W-:Y:S01]  /*f8f0*/  @!P4 STG.E.U8 desc[UR36][R6.64+0x48], R3 ;  /* 0x000048030600c986 */ /* 0x0001e2000c101124 */
[----:B------:R-:W-:Y:S05]  /*f900*/  @P3 BRA `(.L_x_361) ;  /* 0x00000000000c3947 */ /* 0x000fea0003800000 */
[----:B------:R-:W0:Y:S02]  /*f910*/  LDG.E.U8 R16, desc[UR36][R14.64+0x49] ;  /* 0x000049240e107981 */ /* 0x000e24000c1e1100 */
[----:B0-----:R-:W-:-:S05]  /*f920*/  PRMT R3, R16, 0x8880, RZ ;  /* 0x0000888010037816 */ /* 0x001fca00000000ff */
[----:B------:R-:W-:-:S07]  /*f930*/  IMAD R2, R3, R18, RZ ;  /* 0x0000001203027224 */ /* 0x000fce00078e02ff */
.L_x_361:
[----:B------:R-:W-:Y:S05]  /*f940*/  BSYNC B1 ;  /* 0x0000000000017941 */ /* 0x000fea0003800000 */
.L_x_360:
[----:B------:R-:W-:Y:S01]  /*f950*/  @!P3 IMAD R61, R61, R17, R2 ;  /* 0x000000113d3db224 */ /* 0x000fe200078e0202 */
[----:B------:R-:W-:Y:S04]  /*f960*/  BSSY B1, `(.L_x_362) ;  /* 0x0000006000017945 */ /* 0x000fe80003800000 */
[----:B------:R0:W-:Y:S01]  /*f970*/  @!P3 STG.E.U8 desc[UR36][R6.64+0x49], R61 ;  /* 0x0000493d0600b986 */ /* 0x0001e2000c101124 */
[----:B------:R-:W-:Y:S05]  /*f980*/  @P5 BRA `(.L_x_363) ;  /* 0x00000000000c5947 */ /* 0x000fea0003800000 */
[----:B------:R-:W0:Y:S02]  /*f990*/  LDG.E.U8 R16, desc[UR36][R154.64+0x48] ;  /* 0x000048249a107981 */ /* 0x000e24000c1e1100 */
[----:B0-----:R-:W-:-:S05]  /*f9a0*/  PRMT R3, R16, 0x8880, RZ ;  /* 0x0000888010037816 */ /* 0x001fca00000000ff */
[----:B------:R-:W-:-:S07]  /*f9b0*/  IMAD R2, R3, R18, RZ ;  /* 0x0000001203027224 */ /* 0x000fce00078e02ff */
.L_x_363:
[----:B------:R-:W-:Y:S05]  /*f9c0*/  BSYNC B1 ;  /* 0x0000000000017941 */ /* 0x000fea0003800000 */
.L_x_362:
[----:B0-----:R-:W-:Y:S01]  /*f9d0*/  @!P5 IMAD R3, R62, R17, R2 ;  /* 0x000000113e03d224 */ /* 0x001fe200078e0202 */
[----:B------:R-:W-:Y:S04]  /*f9e0*/  BSSY B1, `(.L_x_364) ;  /* 0x0000006000017945 */ /* 0x000fe80003800000 */
[----:B------:R0:W-:Y:S01]  /*f9f0*/  @!P5 STG.E.U8 desc[UR36][R8.64+0x48], R3 ;  /* 0x000048030800d986 */ /* 0x0001e2000c101124 */
[----:B------:R-:W-:Y:S05]  /*fa00*/  @P6 BRA `(.L_x_365) ;  /* 0x00000000000c6947 */ /* 0x000fea0003800000 */
[----:B------:R-:W0:Y:S02]  /*fa10*/  LDG.E.U8 R16, desc[UR36][R154.64+0x49] ;  /* 0x000049249a107981 */ /* 0x000e24000c1e1100 */
[----:B0-----:R-:W-:-:S05]  /*fa20*/  PRMT R3, R16, 0x8880, RZ ;  /* 0x0000888010037816 */ /* 0x001fca00000000ff */
[----:B------:R-:W-:-:S07]  /*fa30*/  IMAD R2, R3, R18, RZ ;  /* 0x0000001203027224 */ /* 0x000fce00078e02ff */
.L_x_365:
[----:B------:R-:W-:Y:S05]  /*fa40*/  BSYNC B1 ;  /* 0x0000000000017941 */ /* 0x000fea0003800000 */
.L_x_364:
[----:B------:R-:W-:Y:S01]  /*fa50*/  @!P6 IMAD R63, R63, R17, R2 ;  /* 0x000000113f3fe224 */ /* 0x000fe200078e0202 */
[----:B------:R-:W-:Y:S04]  /*fa60*/  BSSY B1, `(.L_x_366) ;  /* 0x0000006000017945 */ /* 0x000fe80003800000 */
[----:B------:R0:W-:Y:S01]  /*fa70*/  @!P6 STG.E.U8 desc[UR36][R8.64+0x49], R63 ;  /* 0x0000493f0800e986 */ /* 0x0001e2000c101124 */
[----:B------:R-:W-:Y:S05]  /*fa80*/  @P1 BRA `(.L_x_367) ;  /* 0x00000000000c1947 */ /* 0x000fea0003800000 */
[----:B------:R-:W0:Y:S02]  /*fa90*/  LDG.E.U8 R16, desc[UR36][R14.64+0x50] ;  /* 0x000050240e107981 */ /* 0x000e24000c1e1100 */
[----:B0-----:R-:W-:-:S05]  /*faa0*/  PRMT R3, R16, 0x8880, RZ ;  /* 0x0000888010037816 */ /* 0x001fca00000000ff */
[----:B------:R-:W-:-:S07]  /*fab0*/  IMAD R2, R3, R18, RZ ;  /* 0x0000001203027224 */ /* 0x000fce00078e02ff */
.L_x_367:
[----:B------:R-:W-:Y:S05]  /*fac0*/  BSYNC B1 ;  /* 0x0000000000017941 */ /* 0x000fea0003800000 */
.L_x_366:
        /* <DEDUP_REMOVED lines=12> */
.L_x_369:
[----:B------:R-:W-:Y:S05]  /*fb90*/  BSYNC B1 ;  /* 0x0000000000017941 */ /* 0x000fea0003800000 */
.L_x_368:
[----:B------:R-:W-:Y:S01]  /*fba0*/  @!P4 IMAD R65, R65, R17, R2 ;  /* 0x000000114141c224 */ /* 0x000fe200078e0202 */
[----:B------:R-:W-:Y:S04]  /*fbb0*/  BSSY B1, `(.L_x_370) ;  /* 0x0000006000017945 */ /* 0x000fe80003800000 */
[----:B------:R0:W-:Y:S01]  /*fbc0*/  @!P4 STG.E.U8 desc[UR36][R6.64+0x51], R65 ;  /* 0x000051410600c986 */ /* 0x0001e2000c101124 */
[----:B------:R-:W-:Y:S05]  /*fbd0*/  @P3 BRA `(.L_x_371) ;  /* 0x00000000000c3947 */ /* 0x000fea0003800000 */
[----:B------:R-:W0:Y:S02]  /*fbe0*/  LDG.E.U8 R16, desc[UR36][R154.64+0x50] ;  /* 0x000050249a107981 */ /* 0x000e24000c1e1100 */
[----:B0-----:R-:W-:-:S05]  /*fbf0*/  PRMT R3, R16, 0x8880, RZ ;  /* 0x0000888010037816 */ /* 0x001fca00000000ff */
[----:B------:R-:W-:-:S07]  /*fc00*/  IMAD R2, R3, R18, RZ ;  /* 0x0000001203027224 */ /* 0x000fce00078e02ff */
.L_x_371:
[----:B------:R-:W-:Y:S05]  /*fc10*/  BSYNC B1 ;  /* 0x0000000000017941 */ /* 0x000fea0003800000 */
.L_x_370:
[----:B0-----:R-:W-:Y:S01]  /*fc20*/  @!P3 IMAD R3, R66, R17, R2 ;  /* 0x000000114203b224 */ /* 0x001fe200078e0202 */
[----:B------:R-:W-:Y:S04]  /*fc30*/  BSSY B1, `(.L_x_372) ;  /* 0x0000006000017945 */ /* 0x000fe80003800000 */
[----:B------:R0:W-:Y:S01]  /*fc40*/  @!P3 STG.E.U8 desc[UR36][R8.64+0x50], R3 ;  /* 0x000050030800b986 */ /* 0x0001e2000c101124 */
[----:B------:R-:W-:Y:S05]  /*fc50*/  @P5 BRA `(.L_x_373) ;  /* 0x00000000000c5947 */ /* 0x000fea0003800000 */
[----:B------:R-:W0:Y:S02]  /*fc60*/  LDG.E.U8 R16, desc[UR36][R154.64+0x51] ;  /* 0x000051249a107981 */ /* 0x000e24000c1e1100 */
[----:B0-----:R-:W-:-:S05]  /*fc70*/  PRMT R3, R16, 0x8880, RZ ;  /* 0x0000888010037816 */ /* 0x001fca00000000ff */
[----:B------:R-:W-:-:S07]  /*fc80*/  IMAD R2, R3, R18, RZ ;  /* 0x0000001203027224 */ /* 0x000fce00078e02ff */
.L_x_373:
[----:B------:R-:W-:Y:S05]  /*fc90*/  BSYNC B1 ;  /* 0x0000000000017941 */ /* 0x000fea0003800000 */
.L_x_372:
[----:B------:R-:W-:Y:S01]  /*fca0*/  @!P5 IMAD R67, R67, R17, R2 ;  /* 0x000000114343d224 */ /* 0x000fe200078e0202 */
[----:B------:R-:W-:Y:S04]  /*fcb0*/  BSSY B1, `(.L_x_374) ;  /* 0x0000006000017945 */ /* 0x000fe80003800000 */
[----:B------:R0:W-:Y:S01]  /*fcc0*/  @!P5 STG.E.U8 desc[UR36][R8.64+0x51], R67 ;  /* 0x000051430800d986 */ /* 0x0001e2000c101124 */
[----:B------:R-:W-:Y:S05]  /*fcd0*/  @P6 BRA `(.L_x_375) ;  /* 0x00000000000c6947 */ /* 0x000fea0003800000 */
[----:B------:R-:W0:Y:S02]  /*fce0*/  LDG.E.U8 R16, desc[UR36][R14.64+0x58] ;  /* 0x000058240e107981 */ /* 0x000e24000c1e1100 */
[----:B0-----:R-:W-:-:S05]  /*fcf0*/  PRMT R3, R16, 0x8880, RZ ;  /* 0x0000888010037816 */ /* 0x001fca00000000ff */
[----:B------:R-:W-:-:S07]  /*fd00*/  IMAD R2, R3, R18, RZ ;  /* 0x0000001203027224 */ /* 0x000fce00078e02ff */
.L_x_375:
[----:B------:R-:W-:Y:S05]  /*fd10*/  BSYNC B1 ;  /* 0x0000000000017941 */ /* 0x000fea0003800000 */
.L_x_374:
[----:B0-----:R-:W-:Y:S01]  /*fd20*/  @!P6 IMAD R3, R68, R17, R2 ;  /* 0x000000114403e224 */ /* 0x001fe200078e0202 */
[----:B------:R-:W-:Y:S04]  /*fd30*/  BSSY B1, `(.L_x_376) ;  /* 0x0000006000017945 */ /* 0x000fe80003800000 */
[----:B------:R0:W-:Y:S01]  /*fd40*/  @!P6 STG.E.U8 desc[UR36][R6.64+0x58], R3 ;  /* 0x000058030600e986 */ /* 0x0001e2000c101124 */
[----:B------:R-:W-:Y:S05]  /*fd50*/  @P1 BRA `(.L_x_377) ;  /* 0x00000000000c1947 */ /* 0x000fea0003800000 */
[----:B------:R-:W0:Y:S02]  /*fd60*/  LDG.E.U8 R16, desc[UR36][R14.64+0x59] ;  /* 0x000059240e107981 */ /* 0x000e24000c1e1100 */
[----:B0-----:R-:W-:-:S05]  /*fd70*/  PRMT R3, R16, 0x8880, RZ ;  /* 0x0000888010037816 */ /* 0x001fca00000000ff */
[----:B------:R-:W-:-:S07]  /*fd80*/  IMAD R2, R3, R18, RZ ;  /* 0x0000001203027224 */ /* 0x000fce00078e02ff */
.L_x_377:
[----:B------:R-:W-:Y:S05]  /*fd90*/  BSYNC B1 ;  /* 0x0000000000017941 */ /* 0x000fea0003800000 */
.L_x_376:
        /* <DEDUP_REMOVED lines=12> */
.L_x_379:
[----:B------:R-:W-:Y:S05]  /*fe60*/  BSYNC B1 ;  /* 0x0000000000017941 */ /* 0x000fea0003800000 */
.L_x_378:
[----:B0-----:R-:W-:Y:S01]  /*fe70*/  @!P4 IMAD R3, R70, R17, R2 ;  /* 0x000000114603c224 */ /* 0x001fe200078e0202 */
[----:B------:R-:W-:Y:S04]  /*fe80*/  BSSY B1, `(.L_x_380) ;  /* 0x0000006000017945 */ /* 0x000fe80003800000 */
[----:B------:R0:W-:Y:S01]  /*fe90*/  @!P4 STG.E.U8 desc[UR36][R8.64+0x58], R3 ;  /* 0x000058030800c986 */ /* 0x0001e2000c101124 */
[----:B------:R-:W-:Y:S05]  /*fea0*/  @P3 BRA `(.L_x_381) ;  /* 0x00000000000c3947 */ /* 0x000fea0003800000 */
[----:B------:R-:W0:Y:S02]  /*feb0*/  LDG.E.U8 R16, desc[UR36][R154.64+0x59] ;  /* 0x000059249a107981 */ /* 0x000e24000c1e1100 */
[----:B0-----:R-:W-:-:S05]  /*fec0*/  PRMT R3, R16, 0x8880, RZ ;  /* 0x0000888010037816 */ /* 0x001fca00000000ff */
[----:B------:R-:W-:-:S07]  /*fed0*/  IMAD R2, R3, R18, RZ ;  /* 0x0000001203027224 */ /* 0x000fce00078e02ff */
.L_x_381:
[----:B------:R-:W-:Y:S05]  /*fee0*/  BSYNC B1 ;  /* 0x0000000000017941 */ /* 0x000fea0003800000 */
.L_x_380:
[----:B------:R-:W-:Y:S01]  /*fef0*/  @!P3 IMAD R71, R71, R17, R2 ;  /* 0x000000114747b224 */ /* 0x000fe200078e0202 */
[----:B------:R-:W-:Y:S04]  /*ff00*/  BSSY B1, `(.L_x_382) ;  /* 0x0000006000017945 */ /* 0x000fe80003800000 */
[----:B------:R0:W-:Y:S01]  /*ff10*/  @!P3 STG.E.U8 desc[UR36][R8.64+0x59], R71 ;  /* 0x000059470800b986 */ /* 0x0001e2000c101124 */
[----:B------:R-:W-:Y:S05]  /*ff20*/  @P5 BRA `(.L_x_383) ;  /* 0x00000000000c5947 */ /* 0x000fea0003800000 */
[----:B------:R-:W0:Y:S02]  /*ff30*/  LDG.E.U8 R16, desc[UR36][R14.64+0x60] ;  /* 0x000060240e107981 */ /* 0x000e24000c1e1100 */
[----:B0-----:R-:W-:-:S05]  /*ff40*/  PRMT R3, R16, 0x8880, RZ ;  /* 0x0000888010037816 */ /* 0x001fca00000000ff */
[----:B------:R-:W-:-:S07]  /*ff50*/  IMAD R2, R3, R18, RZ ;  /* 0x0000001203027224 */ /* 0x000fce00078e02ff */
.L_x_383:
[----:B------:R-:W-:Y:S05]  /*ff60*/  BSYNC B1 ;  /* 0x0000000000017941 */ /* 0x000fea0003800000 */
.L_x_382:
[----:B0-----:R-:W-:Y:S01]  /*ff70*/  @!P5 IMAD R3, R72, R17, R2 ;  /* 0x000000114803d224 */ /* 0x001fe200078e0202 */
[----:B------:R-:W-:Y:S04]  /*ff80*/  BSSY B1, `(.L_x_384) ;  /* 0x0000006000017945 */ /* 0x000fe80003800000 */
[----:B------:R0:W-:Y:S01]  /*ff90*/  @!P5 STG.E.U8 desc[UR36][R6.64+0x60], R3 ;  /* 0x000060030600d986 */ /* 0x0001e2000c101124 */
[----:B------:R-:W-:Y:S05]  /*ffa0*/  @P6 BRA `(.L_x_385) ;  /* 0x00000000000c6947 */ /* 0x000fea0003800000 */
[----:B------:R-:W0:Y:S02]  /*ffb0*/  LDG.E.U8 R16, desc[UR36][R14.64+0x61] ;  /* 0x000061240e107981 */ /* 0x000e24000c1e1100 */
[----:B0-----:R-:W-:-:S05]  /*ffc0*/  PRMT R3, R16, 0x8880, RZ ;  /* 0x0000888010037816 */ /* 0x001fca00000000ff */
[----:B------:R-:W-:-:S07]  /*ffd0*/  IMAD R2, R3, R18, RZ ;  /* 0x0000001203027224 */ /* 0x000fce00078e02ff */
.L_x_385:
[----:B------:R-:W-:Y:S05]  /*ffe0*/  BSYNC B1 ;  /* 0x0000000000017941 */ /* 0x000fea0003800000 */
.L_x_384:
[----:B------:R-:W-:Y:S01]  /*fff0*/  @!P6 IMAD R73, R73, R17, R2 ;  /* 0x000000114949e224 */ /* 0x000fe200078e0202 */
[----:B------:R-:W-:Y:S04]  /*10000*/  BSSY B1, `(.L_x_386) ;  /* 0x0000006000017945 */ /* 0x000fe80003800000 */
[----:B------:R0:W-:Y:S01]  /*10010*/  @!P6 STG.E.U8 desc[UR36][R6.64+0x61], R73 ;  /* 0x000061490600e986 */ /* 0x0001e2000c101124 */
[----:B------:R-:W-:Y:S05]  /*10020*/  @P1 BRA `(.L_x_387) ;  /* 0x00000000000c1947 */ /* 0x000fea0003800000 */
[----:B------:R-:W0:Y:S02]  /*10030*/  LDG.E.U8 R16, desc[UR36][R154.64+0x60] ;  /* 0x000060249a107981 */ /* 0x000e24000c1e1100 */
[----:B0-----:R-:W-:-:S05]  /*10040*/  PRMT R3, R16, 0x8880, RZ ;  /* 0x0000888010037816 */ /* 0x001fca00000000ff */
[----:B------:R-:W-:-:S07]  /*10050*/  IMAD R2, R3, R18, RZ ;  /* 0x0000001203027224 */ /* 0x000fce00078e02ff */
.L_x_387:
[----:B------:R-:W-:Y:S05]  /*10060*/  BSYNC B1 ;  /* 0x0000000000017941 */ /* 0x000fea0003800000 */
.L_x_386:
        /* <DEDUP_REMOVED lines=12> */
.L_x_389:
[----:B------:R-:W-:Y:S05]  /*10130*/  BSYNC B1 ;  /* 0x0000000000017941 */ /* 0x000fea0003800000 */
.L_x_388:
[----:B------:R-:W-:Y:S01]  /*10140*/  @!P4 IMAD R75, R75, R17, R2 ;  /* 0x000000114b4bc224 */ /* 0x000fe200078e0202 */
[----:B------:R-:W-:Y:S04]  /*10150*/  BSSY B1, `(.L_x_390) ;  /* 0x0000006000017945 */ /* 0x000fe80003800000 */
[----:B------:R0:W-:Y:S01]  /*10160*/  @!P4 STG.E.U8 desc[UR36][R8.64+0x61], R75 ;  /* 0x0000614b0800c986 */ /* 0x0001e2000c101124 */
[----:B------:R-:W-:Y:S05]  /*10170*/  @P3 BRA `(.L_x_391) ;  /* 0x00000000000c3947 */ /* 0x000fea0003800000 */
[----:B------:R-:W0:Y:S02]  /*10180*/  LDG.E.U8 R16, desc[UR36][R14.64+0x68] ;  /* 0x000068240e107981 */ /* 0x000e24000c1e1100 */
[----:B0-----:R-:W-:-:S05]  /*10190*/  PRMT R3, R16, 0x8880, RZ ;  /* 0x0000888010037816 */ /* 0x001fca00000000ff */
[----:B------:R-:W-:-:S07]  /*101a0*/  IMAD R2, R3, R18, RZ ;  /* 0x0000001203027224 */ /* 0x000fce00078e02ff */
.L_x_391:
[----:B------:R-:W-:Y:S05]  /*101b0*/  BSYNC B1 ;  /* 0x0000000000017941 */ /* 0x000fea0003800000 */
.L_x_390:
[----:B0-----:R-:W-:Y:S01]  /*101c0*/  @!P3 IMAD R3, R76, R17, R2 ;  /* 0x000000114c03b224 */ /* 0x001fe200078e0202 */
[----:B------:R-:W-:Y:S04]  /*101d0*/  BSSY B1, `(.L_x_392) ;  /* 0x0000006000017945 */ /* 0x000fe80003800000 */
[----:B------:R0:W-:Y:S01]  /*101e0*/  @!P3 STG.E.U8 desc[UR36][R6.64+0x68], R3 ;  /* 0x000068030600b986 */ /* 0x0001e2000c101124 */
[----:B------:R-:W-:Y:S05]  /*101f0*/  @P5 BRA `(.L_x_393) ;  /* 0x00000000000c5947 */ /* 0x000fea0003800000 */
[----:B------:R-:W0:Y:S02]  /*10200*/  LDG.E.U8 R16, desc[UR36][R14.64+0x69] ;  /* 0x000069240e107981 */ /* 0x000e24000c1e1100 */
[----:B0-----:R-:W-:-:S05]  /*10210*/  PRMT R3, R16, 0x8880, RZ ;  /* 0x0000888010037816 */ /* 0x001fca00000000ff */
[----:B------:R-:W-:-:S07]  /*10220*/  IMAD R2, R3, R18, RZ ;  /* 0x0000001203027224 */ /* 0x000fce00078e02ff */
.L_x_393:
[----:B------:R-:W-:Y:S05]  /*10230*/  BSYNC B1 ;  /* 0x0000000000017941 */ /* 0x000fea0003800000 */
.L_x_392:
[----:B------:R-:W-:Y:S01]  /*10240*/  @!P5 IMAD R77, R77, R17, R2 ;  /* 0x000000114d4dd224 */ /* 0x000fe200078e0202 */
[----:B------:R-:W-:Y:S04]  /*10250*/  BSSY B1, `(.L_x_394) ;  /* 0x0000006000017945 */ /* 0x000fe80003800000 */
[----:B------:R0:W-:Y:S01]  /*10260*/  @!P5 STG.E.U8 desc[UR36][R6.64+0x69], R77 ;  /* 0x0000694d0600d986 */ /* 0x0001e2000c101124 */
[----:B------:R-:W-:Y:S05]  /*10270*/  @P6 BRA `(.L_x_395) ;  /* 0x00000000000c6947 */ /* 0x000fea0003800000 */
[----:B------:R-:W0:Y:S02]  /*10280*/  LDG.E.U8 R16, desc[UR36][R154.64+0x68] ;  /* 0x000068249a107981 */ /* 0x000e24000c1e1100 */
[----:B0-----:R-:W-:-:S05]  /*10290*/  PRMT R3, R16, 0x8880, RZ ;  /* 0x0000888010037816 */ /* 0x001fca00000000ff */
[----:B------:R-:W-:-:S07]  /*102a0*/  IMAD R2, R3, R18, RZ ;  /* 0x0000001203027224 */ /* 0x000fce00078e02ff */
.L_x_395:
[----:B------:R-:W-:Y:S05]  /*102b0*/  BSYNC B1 ;  /* 0x0000000000017941 */ /* 0x000fea0003800000 */
.L_x_394:
[----:B0-----:R-:W-:Y:S01]  /*102c0*/  @!P6 IMAD R3, R78, R17, R2 ;  /* 0x000000114e03e224 */ /* 0x001fe200078e0202 */
[----:B------:R-:W-:Y:S04]  /*102d0*/  BSSY B1, `(.L_x_396) ;  /* 0x0000006000017945 */ /* 0x000fe80003800000 */
[----:B------:R0:W-:Y:S01]  /*102e0*/  @!P6 STG.E.U8 desc[UR36][R8.64+0x68], R3 ;  /* 0x000068030800e986 */ /* 0x0001e2000c101124 */
[----:B------:R-:W-:Y:S05]  /*102f0*/  @P1 BRA `(.L_x_397) ;  /* 0x00000000000c1947 */ /* 0x000fea0003800000 */
[----:B------:R-:W0:Y:S02]  /*10300*/  LDG.E.U8 R16, desc[UR36][R154.64+0x69] ;  /* 0x000069249a107981 */ /* 0x000e24000c1e1100 */
[----:B0-----:R-:W-:-:S05]  /*10310*/  PRMT R3, R16, 0x8880, RZ ;  /* 0x0000888010037816 */ /* 0x001fca00000000ff */
[----:B------:R-:W-:-:S07]  /*10320*/  IMAD R2, R3, R18, RZ ;  /* 0x0000001203027224 */ /* 0x000fce00078e02ff */
.L_x_397:
[----:B------:R-:W-:Y:S05]  /*10330*/  BSYNC B1 ;  /* 0x0000000000017941 */ /* 0x000fea0003800000 */
.L_x_396:
        /* <DEDUP_REMOVED lines=12> */
.L_x_399:
[----:B------:R-:W-:Y:S05]  /*10400*/  BSYNC B1 ;  /* 0x0000000000017941 */ /* 0x000fea0003800000 */
.L_x_398:
[----:B0-----:R-:W-:Y:S01]  /*10410*/  @!P4 IMAD R3, R80, R17, R2 ;  /* 0x000000115003c224 */ /* 0x001fe200078e0202 */
[----:B------:R-:W-:Y:S04]  /*10420*/  BSSY B1, `(.L_x_400) ;  /* 0x0000006000017945 */ /* 0x000fe80003800000 */
[----:B------:R0:W-:Y:S01]  /*10430*/  @!P4 STG.E.U8 desc[UR36][R6.64+0x70], R3 ;  /* 0x000070030600c986 */ /* 0x0001e2000c101124 */
[----:B------:R-:W-:Y:S05]  /*10440*/  @P3 BRA `(.L_x_401) ;  /* 0x00000000000c3947 */ /* 0x000fea0003800000 */
[----:B------:R-:W0:Y:S02]  /*10450*/  LDG.E.U8 R16, desc[UR36][R14.64+0x71] ;  /* 0x000071240e107981 */ /* 0x000e24000c1e1100 */
[----:B0-----:R-:W-:-:S05]  /*10460*/  PRMT R3, R16, 0x8880, RZ ;  /* 0x0000888010037816 */ /* 0x001fca00000000ff */
[----:B------:R-:W-:-:S07]  /*10470*/  IMAD R2, R3, R18, RZ ;  /* 0x0000001203027224 */ /* 0x000fce00078e02ff */
.L_x_401:
[----:B------:R-:W-:Y:S05]  /*10480*/  BSYNC B1 ;  /* 0x0000000000017941 */ /* 0x000fea0003800000 */
.L_x_400:
[----:B------:R-:W-:Y:S01]  /*10490*/  @!P3 IMAD R81, R81, R17, R2 ;  /* 0x000000115151b224 */ /* 0x000fe200078e0202 */
[----:B------:R-:W-:Y:S04]  /*104a0*/  BSSY B1, `(.L_x_402) ;  /* 0x0000006000017945 */ /* 0x000fe80003800000 */
[----:B------:R0:W-:Y:S01]  /*104b0*/  @!P3 STG.E.U8 desc[UR36][R6.64+0x71], R81 ;  /* 0x000071510600b986 */ /* 0x0001e2000c101124 */
[----:B------:R-:W-:Y:S05]  /*104c0*/  @P5 BRA `(.L_x_403) ;  /* 0x00000000000c5947 */ /* 0x000fea0003800000 */
[----:B------:R-:W0:Y:S02]  /*104d0*/  LDG.E.U8 R16, desc[UR36][R154.64+0x70] ;  /* 0x000070249a107981 */ /* 0x000e24000c1e1100 */
[----:B0-----:R-:W-:-:S05]  /*104e0*/  PRMT R3, R16, 0x8880, RZ ;  /* 0x0000888010037816 */ /* 0x001fca00000000ff */
[----:B------:R-:W-:-:S07]  /*104f0*/  IMAD R2, R3, R18, RZ ;  /* 0x0000001203027224 */ /* 0x000fce00078e02ff */
.L_x_403:
[----:B------:R-:W-:Y:S05]  /*10500*/  BSYNC B1 ;  /* 0x0000000000017941 */ /* 0x000fea0003800000 */
.L_x_402:
[----:B0-----:R-:W-:Y:S01]  /*10510*/  @!P5 IMAD R3, R82, R17, R2 ;  /* 0x000000115203d224 */ /* 0x001fe200078e0202 */
[----:B------:R-:W-:Y:S04]  /*10520*/  BSSY B1, `(.L_x_404) ;  /* 0x0000006000017945 */ /* 0x000fe80003800000 */
[----:B------:R0:W-:Y:S01]  /*10530*/  @!P5 STG.E.U8 desc[UR36][R8.64+0x70], R3 ;  /* 0x000070030800d986 */ /* 0x0001e2000c101124 */
[----:B------:R-:W-:Y:S05]  /*10540*/  @P6 BRA `(.L_x_405) ;  /* 0x00000000000c6947 */ /* 0x000fea0003800000 */
[----:B------:R-:W0:Y:S02]  /*10550*/  LDG.E.U8 R16, desc[UR36][R154.64+0x71] ;  /* 0x000071249a107981 */ /* 0x000e24000c1e1100 */
[----:B0-----:R-:W-:-:S05]  /*10560*/  PRMT R3, R16, 0x8880, RZ ;  /* 0x0000888010037816 */ /* 0x001fca00000000ff */
[----:B------:R-:W-:-:S07]  /*10570*/  IMAD R2, R3, R18, RZ ;  /* 0x0000001203027224 */ /* 0x000fce00078e02ff */
.L_x_405:
[----:B------:R-:W-:Y:S05]  /*10580*/  BSYNC B1 ;  /* 0x0000000000017941 */ /* 0x000fea0003800000 */
.L_x_404:
[----:B------:R-:W-:Y:S01]  /*10590*/  @!P6 IMAD R83, R83, R17, R2 ;  /* 0x000000115353e224 */ /* 0x000fe200078e0202 */
[----:B------:R-:W-:Y:S04]  /*105a0*/  BSSY B1, `(.L_x_406) ;  /* 0x0000006000017945 */ /* 0x000fe80003800000 */
[----:B------:R0:W-:Y:S01]  /*105b0*/  @!P6 STG.E.U8 desc[UR36][R8.64+0x71], R83 ;  /* 0x000071530800e986 */ /* 0x0001e2000c101124 */
[----:B------:R-:W-:Y:S05]  /*105c0*/  @P1 BRA `(.L_x_407) ;  /* 0x00000000000c1947 */ /* 0x000fea0003800000 */
[----:B------:R-:W0:Y:S02]  /*105d0*/  LDG.E.U8 R16, desc[UR36][R14.64+0x78] ;  /* 0x000078240e107981 */ /* 0x000e24000c1e1100 */
[----:B0-----:R-:W-:-:S05]  /*105e0*/  PRMT R3, R16, 0x8880, RZ ;  /* 0x0000888010037816 */ /* 0x001fca00000000ff */
[----:B------:R-:W-:-:S07]  /*105f0*/  IMAD R2, R3, R18, RZ ;  /* 0x0000001203027224 */ /* 0x000fce00078e02ff */
.L_x_407:
[----:B------:R-:W-:Y:S05]  /*10600*/  BSYNC B1 ;  /* 0x0000000000017941 */ /* 0x000fea0003800000 */
.L_x_406:
        /* <DEDUP_REMOVED lines=12> */
.L_x_409:
[----:B------:R-:W-:Y:S05]  /*106d0*/  BSYNC B1 ;  /* 0x0000000000017941 */ /* 0x000fea0003800000 */
.L_x_408:
[----:B------:R-:W-:Y:S01]  /*106e0*/  @!P4 IMAD R85, R85, R17, R2 ;  /* 0x000000115555c224 */ /* 0x000fe200078e0202 */
[----:B------:R-:W-:Y:S04]  /*106f0*/  BSSY B1, `(.L_x_410) ;  /* 0x0000006000017945 */ /* 0x000fe80003800000 */
[----:B------:R0:W-:Y:S01]  /*10700*/  @!P4 STG.E.U8 desc[UR36][R6.64+0x79], R85 ;  /* 0x000079550600c986 */ /* 0x0001e2000c101124 */
[----:B------:R-:W-:Y:S05]  /*10710*/  @P3 BRA `(.L_x_411) ;  /* 0x00000000000c3947 */ /* 0x000fea0003800000 */
[----:B------:R-:W0:Y:S02]  /*10720*/  LDG.E.U8 R16, desc[UR36][R154.64+0x78] ;  /* 0x000078249a107981 */ /* 0x000e24000c1e1100 */
[----:B0-----:R-:W-:-:S05]  /*10730*/  PRMT R3, R16, 0x8880, RZ ;  /* 0x0000888010037816 */ /* 0x001fca00000000ff */
[----:B------:R-:W-:-:S07]  /*10740*/  IMAD R2, R3, R18, RZ ;  /* 0x0000001203027224 */ /* 0x000fce00078e02ff */
.L_x_411:
[----:B------:R-:W-:Y:S05]  /*10750*/  BSYNC B1 ;  /* 0x0000000000017941 */ /* 0x000fea0003800000 */
.L_x_410:
[----:B0-----:R-:W-:Y:S01]  /*10760*/  @!P3 IMAD R3, R86, R17, R2 ;  /* 0x000000115603b224 */ /* 0x001fe200078e0202 */
[----:B------:R-:W-:Y:S04]  /*10770*/  BSSY B1, `(.L_x_412) ;  /* 0x0000006000017945 */ /* 0x000fe80003800000 */
[----:B------:R0:W-:Y:S01]  /*10780*/  @!P3 STG.E.U8 desc[UR36][R8.64+0x78], R3 ;  /* 0x000078030800b986 */ /* 0x0001e2000c101124 */
[----:B------:R-:W-:Y:S05]  /*10790*/  @P5 BRA `(.L_x_413) ;  /* 0x00000000000c5947 */ /* 0x000fea0003800000 */
[----:B------:R-:W0:Y:S02]  /*107a0*/  LDG.E.U8 R16, desc[UR36][R154.64+0x79] ;  /* 0x000079249a107981 */ /* 0x000e24000c1e1100 */
[----:B0-----:R-:W-:-:S05]  /*107b0*/  PRMT R3, R16, 0x8880, RZ ;  /* 0x0000888010037816 */ /* 0x001fca00000000ff */
[----:B------:R-:W-:-:S07]  /*107c0*/  IMAD R2, R3, R18, RZ ;  /* 0x0000001203027224 */ /* 0x000fce00078e02ff */
.L_x_413:
[----:B------:R-:W-:Y:S05]  /*107d0*/  BSYNC B1 ;  /* 0x0000000000017941 */ /* 0x000fea0003800000 */
.L_x_412:
[----:B------:R-:W-:Y:S01]  /*107e0*/  @!P5 IMAD R87, R87, R17, R2 ;  /* 0x000000115757d224 */ /* 0x000fe200078e0202 */
[----:B------:R-:W-:Y:S04]  /*107f0*/  BSSY B1, `(.L_x_414) ;  /* 0x0000006000017945 */ /* 0x000fe80003800000 */
[----:B------:R0:W-:Y:S01]  /*10800*/  @!P5 STG.E.U8 desc[UR36][R8.64+0x79], R87 ;  /* 0x000079570800d986 */ /* 0x0001e2000c101124 */
[----:B------:R-:W-:Y:S05]  /*10810*/  @P6 BRA `(.L_x_415) ;  /* 0x00000000000c6947 */ /* 0x000fea0003800000 */
[----:B------:R-:W0:Y:S02]  /*10820*/  LDG.E.U8 R16, desc[UR36][R14.64+0x80] ;  /* 0x000080240e107981 */ /* 0x000e24000c1e1100 */
[----:B0-----:R-:W-:-:S05]  /*10830*/  PRMT R3, R16, 0x8880, RZ ;  /* 0x0000888010037816 */ /* 0x001fca00000000ff */
[----:B------:R-:W-:-:S07]  /*10840*/  IMAD R2, R3, R18, RZ ;  /* 0x0000001203027224 */ /* 0x000fce00078e02ff */
.L_x_415:
[----:B------:R-:W-:Y:S05]  /*10850*/  BSYNC B1 ;  /* 0x0000000000017941 */ /* 0x000fea0003800000 */
.L_x_414:
[----:B0-----:R-:W-:Y:S01]  /*10860*/  @!P6 IMAD R3, R88, R17, R2 ;  /* 0x000000115803e224 */ /* 0x001fe200078e0202 */
[----:B------:R-:W-:Y:S04]  /*10870*/  BSSY B1, `(.L_x_416) ;  /* 0x0000006000017945 */ /* 0x000fe80003800000 */
[----:B------:R0:W-:Y:S01]  /*10880*/  @!P6 STG.E.U8 desc[UR36][R6.64+0x80], R3 ;  /* 0x000080030600e986 */ /* 0x0001e2000c101124 */
[----:B------:R-:W-:Y:S05]  /*10890*/  @P1 BRA `(.L_x_417) ;  /* 0x00000000000c1947 */ /* 0x000fea0003800000 */
[----:B------:R-:W0:Y:S02]  /*108a0*/  LDG.E.U8 R16, desc[UR36][R14.64+0x81] ;  /* 0x000081240e107981 */ /* 0x000e24000c1e1100 */
[----:B0-----:R-:W-:-:S05]  /*108b0*/  PRMT R3, R16, 0x8880, RZ ;  /* 0x0000888010037816 */ /* 0x001fca00000000ff */
[----:B------:R-:W-:-:S07]  /*108c0*/  IMAD R2, R3, R18, RZ ;  /* 0x0000001203027224 */ /* 0x000fce00078e02ff */
.L_x_417:
[----:B------:R-:W-:Y:S05]  /*108d0*/  BSYNC B1 ;  /* 0x0000000000017941 */ /* 0x000fea0003800000 */
.L_x_416:
        /* <DEDUP_REMOVED lines=12> */
.L_x_419:
[----:B------:R-:W-:Y:S05]  /*109a0*/  BSYNC B1 ;  /* 0x0000000000017941 */ /* 0x000fea0003800000 */
.L_x_418:
[----:B0-----:R-:W-:Y:S01]  /*109b0*/  @!P4 IMAD R3, R90, R17, R2 ;  /* 0x000000115a03c224 */ /* 0x001fe200078e0202 */
[----:B------:R-:W-:Y:S04]  /*109c0*/  BSSY B1, `(.L_x_420) ;  /* 0x0000006000017945 */ /* 0x000fe80003800000 */
[----:B------:R0:W-:Y:S01]  /*109d0*/  @!P4 STG.E.U8 desc[UR36][R8.64+0x80], R3 ;  /* 0x000080030800c986 */ /* 0x0001e2000c101124 */
[----:B------:R-:W-:Y:S05]  /*109e0*/  @P3 BRA `(.L_x_421) ;  /* 0x00000000000c3947 */ /* 0x000fea0003800000 */
[----:B------:R-:W0:Y:S02]  /*109f0*/  LDG.E.U8 R16, desc[UR36][R154.64+0x81] ;  /* 0x000081249a107981 */ /* 0x000e24000c1e1100 */
[----:B0-----:R-:W-:-:S05]  /*10a00*/  PRMT R3, R16, 0x8880, RZ ;  /* 0x0000888010037816 */ /* 0x001fca00000000ff */
[----:B------:R-:W-:-:S07]  /*10a10*/  IMAD R2, R3, R18, RZ ;  /* 0x0000001203027224 */ /* 0x000fce00078e02ff */
.L_x_421:
[----:B------:R-:W-:Y:S05]  /*10a20*/  BSYNC B1 ;  /* 0x0000000000017941 */ /* 0x000fea0003800000 */
.L_x_420:
[----:B------:R-:W-:Y:S01]  /*10a30*/  @!P3 IMAD R91, R91, R17, R2 ;  /* 0x000000115b5bb224 */ /* 0x000fe200078e0202 */
[----:B------:R-:W-:Y:S04]  /*10a40*/  BSSY B1, `(.L_x_422) ;  /* 0x0000006000017945 */ /* 0x000fe80003800000 */
[----:B------:R0:W-:Y:S01]  /*10a50*/  @!P3 STG.E.U8 desc[UR36][R8.64+0x81], R91 ;  /* 0x0000815b0800b986 */ /* 0x0001e2000c101124 */
[----:B------:R-:W-:Y:S05]  /*10a60*/  @P5 BRA `(.L_x_423) ;  /* 0x00000000000c5947 */ /* 0x000fea0003800000 */
[----:B------:R-:W0:Y:S02]  /*10a70*/  LDG.E.U8 R16, desc[UR36][R14.64+0x88] ;  /* 0x000088240e107981 */ /* 0x000e24000c1e1100 */
[----:B0-----:R-:W-:-:S05]  /*10a80*/  PRMT R3, R16, 0x8880, RZ ;  /* 0x0000888010037816 */ /* 0x001fca00000000ff */
[----:B------:R-:W-:-:S07]  /*10a90*/  IMAD R2, R3, R18, RZ ;  /* 0x0000001203027224 */ /* 0x000fce00078e02ff */
.L_x_423:
[----:B------:R-:W-:Y:S05]  /*10aa0*/  BSYNC B1 ;  /* 0x0000000000017941 */ /* 0x000fea0003800000 */
.L_x_422:
[----:B0-----:R-:W-:Y:S01]  /*10ab0*/  @!P5 IMAD R3, R92, R17, R2 ;  /* 0x000000115c03d224 */ /* 0x001fe200078e0202 */
[----:B------:R-:W-:Y:S04]  /*10ac0*/  BSSY B1, `(.L_x_424) ;  /* 0x0000006000017945 */ /* 0x000fe80003800000 */
[----:B------:R0:W-:Y:S01]  /*10ad0*/  @!P5 STG.E.U8 desc[UR36][R6.64+0x88], R3 ;  /* 0x000088030600d986 */ /* 0x0001e2000c101124 */
[----:B------:R-:W-:Y:S05]  /*10ae0*/  @P6 BRA `(.L_x_425) ;  /* 0x00000000000c6947 */ /* 0x000fea0003800000 */
[----:B------:R-:W0:Y:S02]  /*10af0*/  LDG.E.U8 R16, desc[UR36][R14.64+0x89] ;  /* 0x000089240e107981 */ /* 0x000e24000c1e1100 */
[----:B0-----:R-:W-:-:S05]  /*10b00*/  PRMT R3, R16, 0x8880, RZ ;  /* 0x0000888010037816 */ /* 0x001fca00000000ff */
[----:B------:R-:W-:-:S07]  /*10b10*/  IMAD R2, R3, R18, RZ ;  /* 0x0000001203027224 */ /* 0x000fce00078e02ff */
.L_x_425:
[----:B------:R-:W-:Y:S05]  /*10b20*/  BSYNC B1 ;  /* 0x0000000000017941 */ /* 0x000fea0003800000 */
.L_x_424:
[----:B------:R-:W-:Y:S01]  /*10b30*/  @!P6 IMAD R93, R93, R17, R2 ;  /* 0x000000115d5de224 */ /* 0x000fe200078e0202 */
[----:B------:R-:W-:Y:S04]  /*10b40*/  BSSY B1, `(.L_x_426) ;  /* 0x0000006000017945 */ /* 0x000fe80003800000 */
[----:B------:R0:W-:Y:S01]  /*10b50*/  @!P6 STG.E.U8 desc[UR36][R6.64+0x89], R93 ;  /* 0x0000895d0600e986 */ /* 0x0001e2000c101124 */
[----:B------:R-:W-:Y:S05]  /*10b60*/  @P1 BRA `(.L_x_427) ;  /* 0x00000000000c1947 */ /* 0x000fea0003800000 */
[----:B------:R-:W0:Y:S02]  /*10b70*/  LDG.E.U8 R16, desc[UR36][R154.64+0x88] ;  /* 0x000088249a107981 */ /* 0x000e24000c1e1100 */
[----:B0-----:R-:W-:-:S05]  /*10b80*/  PRMT R3, R16, 0x8880, RZ ;  /* 0x0000888010037816 */ /* 0x001fca00000000ff */
[----:B------:R-:W-:-:S07]  /*10b90*/  IMAD R2, R3, R18, RZ ;  /* 0x0000001203027224 */ /* 0x000fce00078e02ff */
.L_x_427:
[----:B------:R-:W-:Y:S05]  /*10ba0*/  BSYNC B1 ;  /* 0x0000000000017941 */ /* 0x000fea0003800000 */
.L_x_426:
        /* <DEDUP_REMOVED lines=12> */
.L_x_429:
[----:B------:R-:W-:Y:S05]  /*10c70*/  BSYNC B1 ;  /* 0x0000000000017941 */ /* 0x000fea0003800000 */
.L_x_428:
[----:B------:R-:W-:Y:S01]  /*10c80*/  @!P4 IMAD R95, R95, R17, R2 ;  /* 0x000000115f5fc224 */ /* 0x000fe200078e0202 */
[----:B------:R-:W-:Y:S04]  /*10c90*/  BSSY B1, `(.L_x_430) ;  /* 0x0000006000017945 */ /* 0x000fe80003800000 */
[----:B------:R0:W-:Y:S01]  /*10ca0*/  @!P4 STG.E.U8 desc[UR36][R8.64+0x89], R95 ;  /* 0x0000895f0800c986 */ /* 0x0001e2000c101124 */
[----:B------:R-:W-:Y:S05]  /*10cb0*/  @P3 BRA `(.L_x_431) ;  /* 0x00000000000c3947 */ /* 0x000fea0003800000 */
[----:B------:R-:W0:Y:S02]  /*10cc0*/  LDG.E.U8 R16, desc[UR36][R14.64+0x90] ;  /* 0x000090240e107981 */ /* 0x000e24000c1e1100 */
[----:B0-----:R-:W-:-:S05]  /*10cd0*/  PRMT R3, R16, 0x8880, RZ ;  /* 0x0000888010037816 */ /* 0x001fca00000000ff */
[----:B------:R-:W-:-:S07]  /*10ce0*/  IMAD R2, R3, R18, RZ ;  /* 0x0000001203027224 */ /* 0x000fce00078e02ff */
.L_x_431:
[----:B------:R-:W-:Y:S05]  /*10cf0*/  BSYNC B1 ;  /* 0x0000000000017941 */ /* 0x000fea0003800000 */
.L_x_430:
[----:B0-----:R-:W-:Y:S01]  /*10d00*/  @!P3 IMAD R3, R96, R17, R2 ;  /* 0x000000116003b224 */ /* 0x001fe200078e0202 */
[----:B------:R-:W-:Y:S04]  /*10d10*/  BSSY B1, `(.L_x_432) ;  /* 0x0000006000017945 */ /* 0x000fe80003800000 */
[----:B------:R0:W-:Y:S01]  /*10d20*/  @!P3 STG.E.U8 desc[UR36][R6.64+0x90], R3 ;  /* 0x000090030600b986 */ /* 0x0001e2000c101124 */
[----:B------:R-:W-:Y:S05]  /*10d30*/  @P5 BRA `(.L_x_433) ;  /* 0x00000000000c5947 */ /* 0x000fea0003800000 */
[----:B------:R-:W0:Y:S02]  /*10d40*/  LDG.E.U8 R16, desc[UR36][R14.64+0x91] ;  /* 0x000091240e107981 */ /* 0x000e24000c1e1100 */
[----:B0-----:R-:W-:-:S05]  /*10d50*/  PRMT R3, R16, 0x8880, RZ ;  /* 0x0000888010037816 */ /* 0x001fca00000000ff */
[----:B------:R-:W-:-:S07]  /*10d60*/  IMAD R2, R3, R18, RZ ;  /* 0x0000001203027224 */ /* 0x000fce00078e02ff */
.L_x_433:
[----:B------:R-:W-:Y:S05]  /*10d70*/  BSYNC B1 ;  /* 0x0000000000017941 */ /* 0x000fea0003800000 */
.L_x_432:
[----:B------:R-:W-:Y:S01]  /*10d80*/  @!P5 IMAD R97, R97, R17, R2 ;  /* 0x000000116161d224 */ /* 0x000fe200078e0202 */
[----:B------:R-:W-:Y:S04]  /*10d90*/  BSSY B1, `(.L_x_434) ;  /* 0x0000006000017945 */ /* 0x000fe80003800000 */
[----:B------:R0:W-:Y:S01]  /*10da0*/  @!P5 STG.E.U8 desc[UR36][R6.64+0x91], R97 ;  /* 0x000091610600d986 */ /* 0x0001e2000c101124 */
[----:B------:R-:W-:Y:S05]  /*10db0*/  @P6 BRA `(.L_x_435) ;  /* 0x00000000000c6947 */ /* 0x000fea0003800000 */
[----:B------:R-:W0:Y:S02]  /*10dc0*/  LDG.E.U8 R16, desc[UR36][R154.64+0x90] ;  /* 0x000090249a107981 */ /* 0x000e24000c1e1100 */
[----:B0-----:R-:W-:-:S05]  /*10dd0*/  PRMT R3, R16, 0x8880, RZ ;  /* 0x0000888010037816 */ /* 0x001fca00000000ff */
[----:B------:R-:W-:-:S07]  /*10de0*/  IMAD R2, R3, R18, RZ ;  /* 0x0000001203027224 */ /* 0x000fce00078e02ff */
.L_x_435:
[----:B------:R-:W-:Y:S05]  /*10df0*/  BSYNC B1 ;  /* 0x0000000000017941 */ /* 0x000fea0003800000 */
.L_x_434:
[----:B0-----:R-:W-:Y:S01]  /*10e00*/  @!P6 IMAD R3, R98, R17, R2 ;  /* 0x000000116203e224 */ /* 0x001fe200078e0202 */
[----:B------:R-:W-:Y:S04]  /*10e10*/  BSSY B1, `(.L_x_436) ;  /* 0x0000006000017945 */ /* 0x000fe80003800000 */
[----:B------:R0:W-:Y:S01]  /*10e20*/  @!P6 STG.E.U8 desc[UR36][R8.64+0x90], R3 ;  /* 0x000090030800e986 */ /* 0x0001e2000c101124 */
[----:B------:R-:W-:Y:S05]  /*10e30*/  @P1 BRA `(.L_x_437) ;  /* 0x00000000000c1947 */ /* 0x000fea0003800000 */
[----:B------:R-:W0:Y:S02]  /*10e40*/  LDG.E.U8 R16, desc[UR36][R154.64+0x91] ;  /* 0x000091249a107981 */ /* 0x000e24000c1e1100 */
[----:B0-----:R-:W-:-:S05]  /*10e50*/  PRMT R3, R16, 0x8880, RZ ;  /* 0x0000888010037816 */ /* 0x001fca00000000ff */
[----:B------:R-:W-:-:S07]  /*10e60*/  IMAD R2, R3, R18, RZ ;  /* 0x0000001203027224 */ /* 0x000fce00078e02ff */
.L_x_437:
[----:B------:R-:W-:Y:S05]  /*10e70*/  BSYNC B1 ;  /* 0x0000000000017941 */ /* 0x000fea0003800000 */
.L_x_436:
        /* <DEDUP_REMOVED lines=12> */
.L_x_439:
[----:B------:R-:W-:Y:S05]  /*10f40*/  BSYNC B1 ;  /* 0x0000000000017941 */ /* 0x000fea0003800000 */
.L_x_438:
[----:B0-----:R-:W-:Y:S01]  /*10f50*/  @!P4 IMAD R3, R100, R17, R2 ;  /* 0x000000116403c224 */ /* 0x001fe200078e0202 */
[----:B------:R-:W-:Y:S04]  /*10f60*/  BSSY B1, `(.L_x_440) ;  /* 0x0000006000017945 */ /* 0x000fe80003800000 */
[----:B------:R0:W-:Y:S01]  /*10f70*/  @!P4 STG.E.U8 desc[UR36][R6.64+0x98], R3 ;  /* 0x000098030600c986 */ /* 0x0001e2000c101124 */
[----:B------:R-:W-:Y:S05]  /*10f80*/  @P3 BRA `(.L_x_441) ;  /* 0x00000000000c3947 */ /* 0x000fea0003800000 */
[----:B------:R-:W0:Y:S02]  /*10f90*/  LDG.E.U8 R16, desc[UR36][R14.64+0x99] ;  /* 0x000099240e107981 */ /* 0x000e24000c1e1100 */
[----:B0-----:R-:W-:-:S05]  /*10fa0*/  PRMT R3, R16, 0x8880, RZ ;  /* 0x0000888010037816 */ /* 0x001fca00000000ff */
[----:B------:R-:W-:-:S07]  /*10fb0*/  IMAD R2, R3, R18, RZ ;  /* 0x0000001203027224 */ /* 0x000fce00078e02ff */
.L_x_441:
[----:B------:R-:W-:Y:S05]  /*10fc0*/  BSYNC B1 ;  /* 0x0000000000017941 */ /* 0x000fea0003800000 */
.L_x_440:
[----:B------:R-:W-:Y:S01]  /*10fd0*/  @!P3 IMAD R101, R101, R17, R2 ;  /* 0x000000116565b224 */ /* 0x000fe200078e0202 */
[----:B------:R-:W-:Y:S04]  /*10fe0*/  BSSY B1, `(.L_x_442) ;  /* 0x0000006000017945 */ /* 0x000fe80003800000 */
[----:B------:R0:W-:Y:S01]  /*10ff0*/  @!P3 STG.E.U8 desc[UR36][R6.64+0x99], R101 ;  /* 0x000099650600b986 */ /* 0x0001e2000c101124 */
[----:B------:R-:W-:Y:S05]  /*11000*/  @P5 BRA `(.L_x_443) ;  /* 0x00000000000c5947 */ /* 0x000fea0003800000 */
[----:B------:R-:W0:Y:S02]  /*11010*/  LDG.E.U8 R16, desc[UR36][R154.64+0x98] ;  /* 0x000098249a107981 */ /* 0x000e24000c1e1100 */
[----:B0-----:R-:W-:-:S05]  /*11020*/  PRMT R3, R16, 0x8880, RZ ;  /* 0x0000888010037816 */ /* 0x001fca00000000ff */
[----:B------:R-:W-:-:S07]  /*11030*/  IMAD R2, R3, R18, RZ ;  /* 0x0000001203027224 */ /* 0x000fce00078e02ff */
.L_x_443:
[----:B------:R-:W-:Y:S05]  /*11040*/  BSYNC B1 ;  /* 0x0000000000017941 */ /* 0x000fea0003800000 */
.L_x_442:
[----:B0-----:R-:W-:Y:S01]  /*11050*/  @!P5 IMAD R3, R102, R17, R2 ;  /* 0x000000116603d224 */ /* 0x001fe200078e0202 */
[----:B------:R-:W-:Y:S04]  /*11060*/  BSSY B1, `(.L_x_444) ;  /* 0x0000006000017945 */ /* 0x000fe80003800000 */
[----:B------:R0:W-:Y:S01]  /*11070*/  @!P5 STG.E.U8 desc[UR36][R8.64+0x98], R3 ;  /* 0x000098030800d986 */ /* 0x0001e2000c101124 */
[----:B------:R-:W-:Y:S05]  /*11080*/  @P6 BRA `(.L_x_445) ;  /* 0x00000000000c6947 */ /* 0x000fea0003800000 */
[----:B------:R-:W0:Y:S02]  /*11090*/  LDG.E.U8 R16, desc[UR36][R154.64+0x99] ;  /* 0x000099249a107981 */ /* 0x000e24000c1e1100 */
[----:B0-----:R-:W-:-:S05]  /*110a0*/  PRMT R3, R16, 0x8880, RZ ;  /* 0x0000888010037816 */ /* 0x001fca00000000ff */
[----:B------:R-:W-:-:S07]  /*110b0*/  IMAD R2, R3, R18, RZ ;  /* 0x0000001203027224 */ /* 0x000fce00078e02ff */
.L_x_445:
[----:B------:R-:W-:Y:S05]  /*110c0*/  BSYNC B1 ;  /* 0x0000000000017941 */ /* 0x000fea0003800000 */
.L_x_444:
[----:B------:R-:W-:Y:S01]  /*110d0*/  @!P6 IMAD R103, R103, R17, R2 ;  /* 0x000000116767e224 */ /* 0x000fe200078e0202 */
[----:B------:R-:W-:Y:S04]  /*110e0*/  BSSY B1, `(.L_x_446) ;  /* 0x0000006000017945 */ /* 0x000fe80003800000 */
[----:B------:R0:W-:Y:S01]  /*110f0*/  @!P6 STG.E.U8 desc[UR36][R8.64+0x99], R103 ;  /* 0x000099670800e986 */ /* 0x0001e2000c101124 */
[----:B------:R-:W-:Y:S05]  /*11100*/  @P1 BRA `(.L_x_447) ;  /* 0x00000000000c1947 */ /* 0x000fea0003800000 */
[----:B------:R-:W0:Y:S02]  /*11110*/  LDG.E.U8 R16, desc[UR36][R14.64+0xa0] ;  /* 0x0000a0240e107981 */ /* 0x000e24000c1e1100 */
[----:B0-----:R-:W-:-:S05]  /*11120*/  PRMT R3, R16, 0x8880, RZ ;  /* 0x0000888010037816 */ /* 0x001fca00000000ff */
[----:B------:R-:W-:-:S07]  /*11130*/  IMAD R2, R3, R18, RZ ;  /* 0x0000001203027224 */ /* 0x000fce00078e02ff */
.L_x_447:
[----:B------:R-:W-:Y:S05]  /*11140*/  BSYNC B1 ;  /* 0x0000000000017941 */ /* 0x000fea0003800000 */
.L_x_446:
        /* <DEDUP_REMOVED lines=12> */
.L_x_449:
[----:B------:R-:W-:Y:S05]  /*11210*/  BSYNC B1 ;  /* 0x0000000000017941 */ /* 0x000fea0003800000 */
.L_x_448:
[----:B------:R-:W-:Y:S01]  /*11220*/  @!P4 IMAD R105, R105, R17, R2 ;  /* 0x000000116969c224 */ /* 0x000fe200078e0202 */
[----:B------:R-:W-:Y:S04]  /*11230*/  BSSY B1, `(.L_x_450) ;  /* 0x0000006000017945 */ /* 0x000fe80003800000 */
[----:B------:R0:W-:Y:S01]  /*11240*/  @!P4 STG.E.U8 desc[UR36][R6.64+0xa1], R105 ;  /* 0x0000a1690600c986 */ /* 0x0001e2000c101124 */
[----:B------:R-:W-:Y:S05]  /*11250*/  @P3 BRA `(.L_x_451) ;  /* 0x00000000000c3947 */ /* 0x000fea0003800000 */
[----:B------:R-:W0:Y:S02]  /*11260*/  LDG.E.U8 R16, desc[UR36][R154.64+0xa0] ;  /* 0x0000a0249a107981 */ /* 0x000e24000c1e1100 */
[----:B0-----:R-:W-:-:S05]  /*11270*/  PRMT R3, R16, 0x8880, RZ ;  /* 0x0000888010037816 */ /* 0x001fca00000000ff */
[----:B------:R-:W-:-:S07]  /*11280*/  IMAD R2, R3, R18, RZ ;  /* 0x0000001203027224 */ /* 0x000fce00078e02ff */
.L_x_451:
[----:B------:R-:W-:Y:S05]  /*11290*/  BSYNC B1 ;  /* 0x0000000000017941 */ /* 0x000fea0003800000 */
.L_x_450:
[----:B0-----:R-:W-:Y:S01]  /*112a0*/  @!P3 IMAD R3, R106, R17, R2 ;  /* 0x000000116a03b224 */ /* 0x001fe200078e0202 */
[----:B------:R-:W-:Y:S04]  /*112b0*/  BSSY B1, `(.L_x_452) ;  /* 0x0000006000017945 */ /* 0x000fe80003800000 */
[----:B------:R0:W-:Y:S01]  /*112c0*/  @!P3 STG.E.U8 desc[UR36][R8.64+0xa0], R3 ;  /* 0x0000a0030800b986 */ /* 0x0001e2000c101124 */
[----:B------:R-:W-:Y:S05]  /*112d0*/  @P5 BRA `(.L_x_453) ;  /* 0x00000000000c5947 */ /* 0x000fea0003800000 */
[----:B------:R-:W0:Y:S02]  /*112e0*/  LDG.E.U8 R16, desc[UR36][R154.64+0xa1] ;  /* 0x0000a1249a107981 */ /* 0x000e24000c1e1100 */
[----:B0-----:R-:W-:-:S05]  /*112f0*/  PRMT R3, R16, 0x8880, RZ ;  /* 0x0000888010037816 */ /* 0x001fca00000000ff */
[----:B------:R-:W-:-:S07]  /*11300*/  IMAD R2, R3, R18, RZ ;  /* 0x0000001203027224 */ /* 0x000fce00078e02ff */
.L_x_453:
[----:B------:R-:W-:Y:S05]  /*11310*/  BSYNC B1 ;  /* 0x0000000000017941 */ /* 0x000fea0003800000 */
.L_x_452:
[----:B------:R-:W-:Y:S01]  /*11320*/  @!P5 IMAD R107, R107, R17, R2 ;  /* 0x000000116b6bd224 */ /* 0x000fe200078e0202 */
[----:B------:R-:W-:Y:S04]  /*11330*/  BSSY B1, `(.L_x_454) ;  /* 0x0000006000017945 */ /* 0x000fe80003800000 */
[----:B------:R0:W-:Y:S01]  /*11340*/  @!P5 STG.E.U8 desc[UR36][R8.64+0xa1], R107 ;  /* 0x0000a16b0800d986 */ /* 0x0001e2000c101124 */
[----:B------:R-:W-:Y:S05]  /*11350*/  @P6 BRA `(.L_x_455) ;  /* 0x00000000000c6947 */ /* 0x000fea0003800000 */
[----:B------:R-:W0:Y:S02]  /*11360*/  LDG.E.U8 R16, desc[UR36][R14.64+0xa8] ;  /* 0x0000a8240e107981 */ /* 0x000e24000c1e1100 */
[----:B0-----:R-:W-:-:S05]  /*11370*/  PRMT R3, R16, 0x8880, RZ ;  /* 0x0000888010037816 */ /* 0x001fca00000000ff */
[----:B------:R-:W-:-:S07]  /*11380*/  IMAD R2, R3, R18, RZ ;  /* 0x0000001203027224 */ /* 0x000fce00078e02ff */
.L_x_455:
[----:B------:R-:W-:Y:S05]  /*11390*/  BSYNC B1 ;  /* 0x0000000000017941 */ /* 0x000fea0003800000 */
.L_x_454:
[----:B0-----:R-:W-:Y:S01]  /*113a0*/  @!P6 IMAD R3, R108, R17, R2 ;  /* 0x000000116c03e224 */ /* 0x001fe200078e0202 */
[----:B------:R-:W-:Y:S04]  /*113b0*/  BSSY B1, `(.L_x_456) ;  /* 0x0000006000017945 */ /* 0x000fe80003800000 */
[----:B------:R0:W-:Y:S01]  /*113c0*/  @!P6 STG.E.U8 desc[UR36][R6.64+0xa8], R3 ;  /* 0x0000a8030600e986 */ /* 0x0001e2000c101124 */
[----:B------:R-:W-:Y:S05]  /*113d0*/  @P1 BRA `(.L_x_457) ;  /* 0x00000000000c1947 */ /* 0x000fea0003800000 */
[----:B------:R-:W0:Y:S02]  /*113e0*/  LDG.E.U8 R16, desc[UR36][R14.64+0xa9] ;  /* 0x0000a9240e107981 */ /* 0x000e24000c1e1100 */
[----:B0-----:R-:W-:-:S05]  /*113f0*/  PRMT R3, R16, 0x8880, RZ ;  /* 0x0000888010037816 */ /* 0x001fca00000000ff */
[----:B------:R-:W-:-:S07]  /*11400*/  IMAD R2, R3, R18, RZ ;  /* 0x0000001203027224 */ /* 0x000fce00078e02ff */
.L_x_457:
[----:B------:R-:W-:Y:S05]  /*11410*/  BSYNC B1 ;  /* 0x0000000000017941 */ /* 0x000fea0003800000 */
.L_x_456:
        /* <DEDUP_REMOVED lines=12> */
.L_x_459:
[----:B------:R-:W-:Y:S05]  /*114e0*/  BSYNC B1 ;  /* 0x0000000000017941 */ /* 0x000fea0003800000 */
.L_x_458:
[----:B0-----:R-:W-:Y:S01]  /*114f0*/  @!P4 IMAD R3, R110, R17, R2 ;  /* 0x000000116e03c224 */ /* 0x001fe200078e0202 */
[----:B------:R-:W-:Y:S04]  /*11500*/  BSSY B1, `(.L_x_460) ;  /* 0x0000006000017945 */ /* 0x000fe80003800000 */
[----:B------:R0:W-:Y:S01]  /*11510*/  @!P4 STG.E.U8 desc[UR36][R8.64+0xa8], R3 ;  /* 0x0000a8030800c986 */ /* 0x0001e2000c101124 */
[----:B------:R-:W-:Y:S05]  /*11520*/  @P3 BRA `(.L_x_461) ;  /* 0x00000000000c3947 */ /* 0x000fea0003800000 */
[----:B------:R-:W0:Y:S02]  /*11530*/  LDG.E.U8 R16, desc[UR36][R154.64+0xa9] ;  /* 0x0000a9249a107981 */ /* 0x000e24000c1e1100 */
[----:B0-----:R-:W-:-:S05]  /*11540*/  PRMT R3, R16, 0x8880, RZ ;  /* 0x0000888010037816 */ /* 0x001fca00000000ff */
[----:B------:R-:W-:-:S07]  /*11550*/  IMAD R2, R3, R18, RZ ;  /* 0x0000001203027224 */ /* 0x000fce00078e02ff */
.L_x_461:
[----:B------:R-:W-:Y:S05]  /*11560*/  BSYNC B1 ;  /* 0x0000000000017941 */ /* 0x000fea0003800000 */
.L_x_460:
[----:B------:R-:W-:Y:S01]  /*11570*/  @!P3 IMAD R111, R111, R17, R2 ;  /* 0x000000116f6fb224 */ /* 0x000fe200078e0202 */
[----:B------:R-:W-:Y:S04]  /*11580*/  BSSY B1, `(.L_x_462) ;  /* 0x0000006000017945 */ /* 0x000fe80003800000 */
[----:B------:R0:W-:Y:S01]  /*11590*/  @!P3 STG.E.U8 desc[UR36][R8.64+0xa9], R111 ;  /* 0x0000a96f0800b986 */ /* 0x0001e2000c101124 */
[----:B------:R-:W-:Y:S05]  /*115a0*/  @P5 BRA `(.L_x_463) ;  /* 0x00000000000c5947 */ /* 0x000fea0003800000 */
[----:B------:R-:W0:Y:S02]  /*115b0*/  LDG.E.U8 R16, desc[UR36][R14.64+0xb0] ;  /* 0x0000b0240e107981 */ /* 0x000e24000c1e1100 */
[----:B0-----:R-:W-:-:S05]  /*115c0*/  PRMT R3, R16, 0x8880, RZ ;  /* 0x0000888010037816 */ /* 0x001fca00000000ff */
[----:B------:R-:W-:-:S07]  /*115d0*/  IMAD R2, R3, R18, RZ ;  /* 0x0000001203027224 */ /* 0x000fce00078e02ff */
.L_x_463:
[----:B------:R-:W-:Y:S05]  /*115e0*/  BSYNC B1 ;  /* 0x0000000000017941 */ /* 0x000fea0003800000 */
.L_x_462:
[----:B0-----:R-:W-:Y:S01]  /*115f0*/  @!P5 IMAD R3, R112, R17, R2 ;  /* 0x000000117003d224 */ /* 0x001fe200078e0202 */
[----:B------:R-:W-:Y:S04]  /*11600*/  BSSY B1, `(.L_x_464) ;  /* 0x0000006000017945 */ /* 0x000fe80003800000 */
[----:B------:R0:W-:Y:S01]  /*11610*/  @!P5 STG.E.U8 desc[UR36][R6.64+0xb0], R3 ;  /* 0x0000b0030600d986 */ /* 0x0001e2000c101124 */
[----:B------:R-:W-:Y:S05]  /*11620*/  @P6 BRA `(.L_x_465) ;  /* 0x00000000000c6947 */ /* 0x000fea0003800000 */
[----:B------:R-:W0:Y:S02]  /*11630*/  LDG.E.U8 R16, desc[UR36][R14.64+0xb1] ;  /* 0x0000b1240e107981 */ /* 0x000e24000c1e1100 */
[----:B0-----:R-:W-:-:S05]  /*11640*/  PRMT R3, R16, 0x8880, RZ ;  /* 0x0000888010037816 */ /* 0x001fca00000000ff */
[----:B------:R-:W-:-:S07]  /*11650*/  IMAD R2, R3, R18, RZ ;  /* 0x0000001203027224 */ /* 0x000fce00078e02ff */
.L_x_465:
[----:B------:R-:W-:Y:S05]  /*11660*/  BSYNC B1 ;  /* 0x0000000000017941 */ /* 0x000fea0003800000 */
.L_x_464:
[----:B------:R-:W-:Y:S01]  /*11670*/  @!P6 IMAD R113, R113, R17, R2 ;  /* 0x000000117171e224 */ /* 0x000fe200078e0202 */
[----:B------:R-:W-:Y:S04]  /*11680*/  BSSY B1, `(.L_x_466) ;  /* 0x0000006000017945 */ /* 0x000fe80003800000 */
[----:B------:R0:W-:Y:S01]  /*11690*/  @!P6 STG.E.U8 desc[UR36][R6.64+0xb1], R113 ;  /* 0x0000b1710600e986 */ /* 0x0001e2000c101124 */
[----:B------:R-:W-:Y:S05]  /*116a0*/  @P1 BRA `(.L_x_467) ;  /* 0x00000000000c1947 */ /* 0x000fea0003800000 */
[----:B------:R-:W0:Y:S02]  /*116b0*/  LDG.E.U8 R16, desc[UR36][R154.64+0xb0] ;  /* 0x0000b0249a107981 */ /* 0x000e24000c1e1100 */
[----:B0-----:R-:W-:-:S05]  /*116c0*/  PRMT R3, R16, 0x8880, RZ ;  /* 0x0000888010037816 */ /* 0x001fca00000000ff */
[----:B------:R-:W-:-:S07]  /*116d0*/  IMAD R2, R3, R18, RZ ;  /* 0x0000001203027224 */ /* 0x000fce00078e02ff */
.L_x_467:
[----:B------:R-:W-:Y:S05]  /*116e0*/  BSYNC B1 ;  /* 0x0000000000017941 */ /* 0x000fea0003800000 */
.L_x_466:
        /* <DEDUP_REMOVED lines=12> */
.L_x_469:
[----:B------:R-:W-:Y:S05]  /*117b0*/  BSYNC B1 ;  /* 0x0000000000017941 */ /* 0x000fea0003800000 */
.L_x_468:
[----:B------:R-:W-:Y:S01]  /*117c0*/  @!P4 IMAD R115, R115, R17, R2 ;  /* 0x000000117373c224 */ /* 0x000fe200078e0202 */
[----:B------:R-:W-:Y:S04]  /*117d0*/  BSSY B1, `(.L_x_470) ;  /* 0x0000006000017945 */ /* 0x000fe80003800000 */
[----:B------:R0:W-:Y:S01]  /*117e0*/  @!P4 STG.E.U8 desc[UR36][R8.64+0xb1], R115 ;  /* 0x0000b1730800c986 */ /* 0x0001e2000c101124 */
[----:B------:R-:W-:Y:S05]  /*117f0*/  @P3 BRA `(.L_x_471) ;  /* 0x00000000000c3947 */ /* 0x000fea0003800000 */
[----:B------:R-:W0:Y:S02]  /*11800*/  LDG.E.U8 R16, desc[UR36][R14.64+0xb8] ;  /* 0x0000b8240e107981 */ /* 0x000e24000c1e1100 */
[----:B0-----:R-:W-:-:S05]  /*11810*/  PRMT R3, R16, 0x8880, RZ ;  /* 0x0000888010037816 */ /* 0x001fca00000000ff */
[----:B------:R-:W-:-:S07]  /*11820*/  IMAD R2, R3, R18, RZ ;  /* 0x0000001203027224 */ /* 0x000fce00078e02ff */
.L_x_471:
[----:B------:R-:W-:Y:S05]  /*11830*/  BSYNC B1 ;  /* 0x0000000000017941 */ /* 0x000fea0003800000 */
.L_x_470:
[----:B0-----:R-:W-:Y:S01]  /*11840*/  @!P3 IMAD R3, R116, R17, R2 ;  /* 0x000000117403b224 */ /* 0x001fe200078e0202 */
[----:B------:R-:W-:Y:S04]  /*11850*/  BSSY B1, `(.L_x_472) ;  /* 0x0000006000017945 */ /* 0x000fe80003800000 */
[----:B------:R0:W-:Y:S01]  /*11860*/  @!P3 STG.E.U8 desc[UR36][R6.64+0xb8], R3 ;  /* 0x0000b8030600b986 */ /* 0x0001e2000c101124 */
[----:B------:R-:W-:Y:S05]  /*11870*/  @P5 BRA `(.L_x_473) ;  /* 0x00000000000c5947 */ /* 0x000fea0003800000 */
[----:B------:R-:W0:Y:S02]  /*11880*/  LDG.E.U8 R16, desc[UR36][R14.64+0xb9] ;  /* 0x0000b9240e107981 */ /* 0x000e24000c1e1100 */
[----:B0-----:R-:W-:-:S05]  /*11890*/  PRMT R3, R16, 0x8880, RZ ;  /* 0x0000888010037816 */ /* 0x001fca00000000ff */
[----:B------:R-:W-:-:S07]  /*118a0*/  IMAD R2, R3, R18, RZ ;  /* 0x0000001203027224 */ /* 0x000fce00078e02ff */
.L_x_473:
[----:B------:R-:W-:Y:S05]  /*118b0*/  BSYNC B1 ;  /* 0x0000000000017941 */ /* 0x000fea0003800000 */
.L_x_472:
[----:B------:R-:W-:Y:S01]  /*118c0*/  @!P5 IMAD R117, R117, R17, R2 ;  /* 0x000000117575d224 */ /* 0x000fe200078e0202 */
[----:B------:R-:W-:Y:S04]  /*118d0*/  BSSY B1, `(.L_x_474) ;  /* 0x0000006000017945 */ /* 0x000fe80003800000 */
[----:B------:R0:W-:Y:S01]  /*118e0*/  @!P5 STG.E.U8 desc[UR36][R6.64+0xb9], R117 ;  /* 0x0000b9750600d986 */ /* 0x0001e2000c101124 */
[----:B------:R-:W-:Y:S05]  /*118f0*/  @P6 BRA `(.L_x_475) ;  /* 0x00000000000c6947 */ /* 0x000fea0003800000 */
[----:B------:R-:W0:Y:S02]  /*11900*/  LDG.E.U8 R16, desc[UR36][R154.64+0xb8] ;  /* 0x0000b8249a107981 */ /* 0x000e24000c1e1100 */
[----:B0-----:R-:W-:-:S05]  /*11910*/  PRMT R3, R16, 0x8880, RZ ;  /* 0x0000888010037816 */ /* 0x001fca00000000ff */
[----:B------:R-:W-:-:S07]  /*11920*/  IMAD R2, R3, R18, RZ ;  /* 0x0000001203027224 */ /* 0x000fce00078e02ff */
.L_x_475:
[----:B------:R-:W-:Y:S05]  /*11930*/  BSYNC B1 ;  /* 0x0000000000017941 */ /* 0x000fea0003800000 */
.L_x_474:
[----:B0-----:R-:W-:Y:S01]  /*11940*/  @!P6 IMAD R3, R118, R17, R2 ;  /* 0x000000117603e224 */ /* 0x001fe200078e0202 */
[----:B------:R-:W-:Y:S04]  /*11950*/  BSSY B1, `(.L_x_476) ;  /* 0x0000006000017945 */ /* 0x000fe80003800000 */
[----:B------:R0:W-:Y:S01]  /*11960*/  @!P6 STG.E.U8 desc[UR36][R8.64+0xb8], R3 ;  /* 0x0000b8030800e986 */ /* 0x0001e2000c101124 */
[----:B------:R-:W-:Y:S05]  /*11970*/  @P1 BRA `(.L_x_477) ;  /* 0x00000000000c1947 */ /* 0x000fea0003800000 */
[----:B------:R-:W0:Y:S02]  /*11980*/  LDG.E.U8 R16, desc[UR36][R154.64+0xb9] ;  /* 0x0000b9249a107981 */ /* 0x000e24000c1e1100 */
[----:B0-----:R-:W-:-:S05]  /*11990*/  PRMT R3, R16, 0x8880, RZ ;  /* 0x0000888010037816 */ /* 0x001fca00000000ff */
[----:B------:R-:W-:-:S07]  /*119a0*/  IMAD R2, R3, R18, RZ ;  /* 0x0000001203027224 */ /* 0x000fce00078e02ff */
.L_x_477:
[----:B------:R-:W-:Y:S05]  /*119b0*/  BSYNC B1 ;  /* 0x0000000000017941 */ /* 0x000fea0003800000 */
.L_x_476:
        /* <DEDUP_REMOVED lines=12> */
.L_x_479:
[----:B------:R-:W-:Y:S05]  /*11a80*/  BSYNC B1 ;  /* 0x0000000000017941 */ /* 0x000fea0003800000 */
.L_x_478:
[----:B0-----:R-:W-:Y:S01]  /*11a90*/  @!P4 IMAD R3, R120, R17, R2 ;  /* 0x000000117803c224 */ /* 0x001fe200078e0202 */
[----:B------:R-:W-:Y:S04]  /*11aa0*/  BSSY B1, `(.L_x_480) ;  /* 0x0000006000017945 */ /* 0x000fe80003800000 */
[----:B------:R0:W-:Y:S01]  /*11ab0*/  @!P4 STG.E.U8 desc[UR36][R6.64+0xc0], R3 ;  /* 0x0000c0030600c986 */ /* 0x0001e2000c101124 */
[----:B------:R-:W-:Y:S05]  /*11ac0*/  @P3 BRA `(.L_x_481) ;  /* 0x00000000000c3947 */ /* 0x000fea0003800000 */
[----:B------:R-:W0:Y:S02]  /*11ad0*/  LDG.E.U8 R16, desc[UR36][R14.64+0xc1] ;  /* 0x0000c1240e107981 */ /* 0x000e24000c1e1100 */
[----:B0-----:R-:W-:-:S05]  /*11ae0*/  PRMT R3, R16, 0x8880, RZ ;  /* 0x0000888010037816 */ /* 0x001fca00000000ff */
[----:B------:R-:W-:-:S07]  /*11af0*/  IMAD R2, R3, R18, RZ ;  /* 0x0000001203027224 */ /* 0x000fce00078e02ff */
.L_x_481:
[----:B------:R-:W-:Y:S05]  /*11b00*/  BSYNC B1 ;  /* 0x0000000000017941 */ /* 0x000fea0003800000 */
.L_x_480:
[----:B------:R-:W-:Y:S01]  /*11b10*/  @!P3 IMAD R121, R121, R17, R2 ;  /* 0x000000117979b224 */ /* 0x000fe200078e0202 */
[----:B------:R-:W-:Y:S04]  /*11b20*/  BSSY B1, `(.L_x_482) ;  /* 0x0000006000017945 */ /* 0x000fe80003800000 */
[----:B------:R0:W-:Y:S01]  /*11b30*/  @!P3 STG.E.U8 desc[UR36][R6.64+0xc1], R121 ;  /* 0x0000c1790600b986 */ /* 0x0001e2000c101124 */
[----:B------:R-:W-:Y:S05]  /*11b40*/  @P5 BRA `(.L_x_483) ;  /* 0x00000000000c5947 */ /* 0x000fea0003800000 */
[----:B------:R-:W0:Y:S02]  /*11b50*/  LDG.E.U8 R16, desc[UR36][R154.64+0xc0] ;  /* 0x0000c0249a107981 */ /* 0x000e24000c1e1100 */
[----:B0-----:R-:W-:-:S05]  /*11b60*/  PRMT R3, R16, 0x8880, RZ ;  /* 0x0000888010037816 */ /* 0x001fca00000000ff */
[----:B------:R-:W-:-:S07]  /*11b70*/  IMAD R2, R3, R18, RZ ;  /* 0x0000001203027224 */ /* 0x000fce00078e02ff */
.L_x_483:
[----:B------:R-:W-:Y:S05]  /*11b80*/  BSYNC B1 ;  /* 0x0000000000017941 */ /* 0x000fea0003800000 */
.L_x_482:
[----:B0-----:R-:W-:Y:S01]  /*11b90*/  @!P5 IMAD R3, R122, R17, R2 ;  /* 0x000000117a03d224 */ /* 0x001fe200078e0202 */
[----:B------:R-:W-:Y:S04]  /*11ba0*/  BSSY B1, `(.L_x_484) ;  /* 0x0000006000017945 */ /* 0x000fe80003800000 */
[----:B------:R0:W-:Y:S01]  /*11bb0*/  @!P5 STG.E.U8 desc[UR36][R8.64+0xc0], R3 ;  /* 0x0000c0030800d986 */ /* 0x0001e2000c101124 */
[----:B------:R-:W-:Y:S05]  /*11bc0*/  @P6 BRA `(.L_x_485) ;  /* 0x00000000000c6947 */ /* 0x000fea0003800000 */
[----:B------:R-:W0:Y:S02]  /*11bd0*/  LDG.E.U8 R16, desc[UR36][R154.64+0xc1] ;  /* 0x0000c1249a107981 */ /* 0x000e24000c1e1100 */
[----:B0-----:R-:W-:-:S05]  /*11be0*/  PRMT R3, R16, 0x8880, RZ ;  /* 0x0000888010037816 */ /* 0x001fca00000000ff */
[----:B------:R-:W-:-:S07]  /*11bf0*/  IMAD R2, R3, R18, RZ ;  /* 0x0000001203027224 */ /* 0x000fce00078e02ff */
.L_x_485:
[----:B------:R-:W-:Y:S05]  /*11c00*/  BSYNC B1 ;  /* 0x0000000000017941 */ /* 0x000fea0003800000 */
.L_x_484:
[----:B------:R-:W-:Y:S01]  /*11c10*/  @!P6 IMAD R123, R123, R17, R2 ;  /* 0x000000117b7be224 */ /* 0x000fe200078e0202 */
[----:B------:R-:W-:Y:S04]  /*11c20*/  BSSY B1, `(.L_x_486) ;  /* 0x0000006000017945 */ /* 0x000fe80003800000 */
[----:B------:R0:W-:Y:S01]  /*11c30*/  @!P6 STG.E.U8 desc[UR36][R8.64+0xc1], R123 ;  /* 0x0000c17b0800e986 */ /* 0x0001e2000c101124 */
[----:B------:R-:W-:Y:S05]  /*11c40*/  @P1 BRA `(.L_x_487) ;  /* 0x00000000000c1947 */ /* 0x000fea0003800000 */
[----:B------:R-:W0:Y:S02]  /*11c50*/  LDG.E.U8 R16, desc[UR36][R14.64+0xc8] ;  /* 0x0000c8240e107981 */ /* 0x000e24000c1e1100 */
[----:B0-----:R-:W-:-:S05]  /*11c60*/  PRMT R3, R16, 0x8880, RZ ;  /* 0x0000888010037816 */ /* 0x001fca00000000ff */
[----:B------:R-:W-:-:S07]  /*11c70*/  IMAD R2, R3, R18, RZ ;  /* 0x0000001203027224 */ /* 0x000fce00078e02ff */
.L_x_487:
[----:B------:R-:W-:Y:S05]  /*11c80*/  BSYNC B1 ;  /* 0x0000000000017941 */ /* 0x000fea0003800000 */
.L_x_486:
        /* <DEDUP_REMOVED lines=12> */
.L_x_489:
[----:B------:R-:W-:Y:S05]  /*11d50*/  BSYNC B1 ;  /* 0x0000000000017941 */ /* 0x000fea0003800000 */
.L_x_488:
[----:B------:R-:W-:Y:S01]  /*11d60*/  @!P4 IMAD R125, R125, R17, R2 ;  /* 0x000000117d7dc224 */ /* 0x000fe200078e0202 */
[----:B------:R-:W-:Y:S04]  /*11d70*/  BSSY B1, `(.L_x_490) ;  /* 0x0000006000017945 */ /* 0x000fe80003800000 */
[----:B------:R0:W-:Y:S01]  /*11d80*/  @!P4 STG.E.U8 desc[UR36][R6.64+0xc9], R125 ;  /* 0x0000c97d0600c986 */ /* 0x0001e2000c101124 */
[----:B------:R-:W-:Y:S05]  /*11d90*/  @P3 BRA `(.L_x_491) ;  /* 0x00000000000c3947 */ /* 0x000fea0003800000 */
[----:B------:R-:W0:Y:S02]  /*11da0*/  LDG.E.U8 R16, desc[UR36][R154.64+0xc8] ;  /* 0x0000c8249a107981 */ /* 0x000e24000c1e1100 */
[----:B0-----:R-:W-:-:S05]  /*11db0*/  PRMT R3, R16, 0x8880, RZ ;  /* 0x0000888010037816 */ /* 0x001fca00000000ff */
[----:B------:R-:W-:-:S07]  /*11dc0*/  IMAD R2, R3, R18, RZ ;  /* 0x0000001203027224 */ /* 0x000fce00078e02ff */
.L_x_491:
[----:B------:R-:W-:Y:S05]  /*11dd0*/  BSYNC B1 ;  /* 0x0000000000017941 */ /* 0x000fea0003800000 */
.L_x_490:
[----:B0-----:R-:W-:Y:S01]  /*11de0*/  @!P3 IMAD R3, R126, R17, R2 ;  /* 0x000000117e03b224 */ /* 0x001fe200078e0202 */
[----:B------:R-:W-:Y:S04]  /*11df0*/  BSSY B1, `(.L_x_492) ;  /* 0x0000006000017945 */ /* 0x000fe80003800000 */
[----:B------:R0:W-:Y:S01]  /*11e00*/  @!P3 STG.E.U8 desc[UR36][R8.64+0xc8], R3 ;  /* 0x0000c8030800b986 */ /* 0x0001e2000c101124 */
[----:B------:R-:W-:Y:S05]  /*11e10*/  @P5 BRA `(.L_x_493) ;  /* 0x00000000000c5947 */ /* 0x000fea0003800000 */
[----:B------:R-:W0:Y:S02]  /*11e20*/  LDG.E.U8 R16, desc[UR36][R154.64+0xc9] ;  /* 0x0000c9249a107981 */ /* 0x000e24000c1e1100 */
[----:B0-----:R-:W-:-:S05]  /*11e30*/  PRMT R3, R16, 0x8880, RZ ;  /* 0x0000888010037816 */ /* 0x001fca00000000ff */
[----:B------:R-:W-:-:S07]  /*11e40*/  IMAD R2, R3, R18, RZ ;  /* 0x0000001203027224 */ /* 0x000fce00078e02ff */
.L_x_493:
[----:B------:R-:W-:Y:S05]  /*11e50*/  BSYNC B1 ;  /* 0x0000000000017941 */ /* 0x000fea0003800000 */
.L_x_492:
[----:B------:R-:W-:Y:S01]  /*11e60*/  @!P5 IMAD R127, R127, R17, R2 ;  /* 0x000000117f7fd224 */ /* 0x000fe200078e0202 */
[----:B------:R-:W-:Y:S04]  /*11e70*/  BSSY B1, `(.L_x_494) ;  /* 0x0000006000017945 */ /* 0x000fe80003800000 */
[----:B------:R0:W-:Y:S01]  /*11e80*/  @!P5 STG.E.U8 desc[UR36][R8.64+0xc9], R127 ;  /* 0x0000c97f0800d986 */ /* 0x0001e2000c101124 */
[----:B------:R-:W-:Y:S05]  /*11e90*/  @P6 BRA `(.L_x_495) ;  /* 0x00000000000c6947 */ /* 0x000fea0003800000 */
[----:B------:R-:W0:Y:S02]  /*11ea0*/  LDG.E.U8 R16, desc[UR36][R14.64+0xd0] ;  /* 0x0000d0240e107981 */ /* 0x000e24000c1e1100 */
[----:B0-----:R-:W-:-:S05]  /*11eb0*/  PRMT R3, R16, 0x8880, RZ ;  /* 0x0000888010037816 */ /* 0x001fca00000000ff */
[----:B------:R-:W-:-:S07]  /*11ec0*/  IMAD R2, R3, R18, RZ ;  /* 0x0000001203027224 */ /* 0x000fce00078e02ff */
.L_x_495:
[----:B------:R-:W-:Y:S05]  /*11ed0*/  BSYNC B1 ;  /* 0x0000000000017941 */ /* 0x000fea0003800000 */
.L_x_494:
[----:B0-----:R-:W-:Y:S01]  /*11ee0*/  @!P6 IMAD R3, R128, R17, R2 ;  /* 0x000000118003e224 */ /* 0x001fe200078e0202 */
[----:B------:R-:W-:Y:S04]  /*11ef0*/  BSSY B1, `(.L_x_496) ;  /* 0x0000006000017945 */ /* 0x000fe80003800000 */
[----:B------:R0:W-:Y:S01]  /*11f00*/  @!P6 STG.E.U8 desc[UR36][R6.64+0xd0], R3 ;  /* 0x0000d0030600e986 */ /* 0x0001e2000c101124 */
[----:B------:R-:W-:Y:S05]  /*11f10*/  @P1 BRA `(.L_x_497) ;  /* 0x00000000000c1947 */ /* 0x000fea0003800000 */
[----:B------:R-:W0:Y:S02]  /*11f20*/  LDG.E.U8 R16, desc[UR36][R14.64+0xd1] ;  /* 0x0000d1240e107981 */ /* 0x000e24000c1e1100 */
[----:B0-----:R-:W-:-:S05]  /*11f30*/  PRMT R3, R16, 0x8880, RZ ;  /* 0x0000888010037816 */ /* 0x001fca00000000ff */
[----:B------:R-:W-:-:S07]  /*11f40*/  IMAD R2, R3, R18, RZ ;  /* 0x0000001203027224 */ /* 0x000fce00078e02ff */
.L_x_497:
[----:B------:R-:W-:Y:S05]  /*11f50*/  BSYNC B1 ;  /* 0x0000000000017941 */ /* 0x000fea0003800000 */
.L_x_496:
        /* <DEDUP_REMOVED lines=12> */
.L_x_499:
[----:B------:R-:W-:Y:S05]  /*12020*/  BSYNC B1 ;  /* 0x0000000000017941 */ /* 0x000fea0003800000 */
.L_x_498:
[----:B0-----:R-:W-:Y:S01]  /*12030*/  @!P4 IMAD R3, R130, R17, R2 ;  /* 0x000000118203c224 */ /* 0x001fe200078e0202 */
[----:B------:R-:W-:Y:S04]  /*12040*/  BSSY B1, `(.L_x_500) ;  /* 0x0000006000017945 */ /* 0x000fe80003800000 */
[----:B------:R0:W-:Y:S01]  /*12050*/  @!P4 STG.E.U8 desc[UR36][R8.64+0xd0], R3 ;  /* 0x0000d0030800c986 */ /* 0x0001e2000c101124 */
[----:B------:R-:W-:Y:S05]  /*12060*/  @P3 BRA `(.L_x_501) ;  /* 0x00000000000c3947 */ /* 0x000fea0003800000 */
[----:B------:R-:W0:Y:S02]  /*12070*/  LDG.E.U8 R16, desc[UR36][R154.64+0xd1] ;  /* 0x0000d1249a107981 */ /* 0x000e24000c1e1100 */
[----:B0-----:R-:W-:-:S05]  /*12080*/  PRMT R3, R16, 0x8880, RZ ;  /* 0x0000888010037816 */ /* 0x001fca00000000ff */
[----:B------:R-:W-:-:S07]  /*12090*/  IMAD R2, R3, R18, RZ ;  /* 0x0000001203027224 */ /* 0x000fce00078e02ff */
.L_x_501:
[----:B------:R-:W-:Y:S05]  /*120a0*/  BSYNC B1 ;  /* 0x0000000000017941 */ /* 0x000fea0003800000 */
.L_x_500:
[----:B------:R-:W-:Y:S01]  /*120b0*/  @!P3 IMAD R131, R131, R17, R2 ;  /* 0x000000118383b224 */ /* 0x000fe200078e0202 */
[----:B------:R-:W-:Y:S04]  /*120c0*/  BSSY B1, `(.L_x_502) ;  /* 0x0000006000017945 */ /* 0x000fe80003800000 */
[----:B------:R0:W-:Y:S01]  /*120d0*/  @!P3 STG.E.U8 desc[UR36][R8.64+0xd1], R131 ;  /* 0x0000d1830800b986 */ /* 0x0001e2000c101124 */
[----:B------:R-:W-:Y:S05]  /*120e0*/  @P5 BRA `(.L_x_503) ;  /* 0x00000000000c5947 */ /* 0x000fea0003800000 */
[----:B------:R-:W0:Y:S02]  /*120f0*/  LDG.E.U8 R16, desc[UR36][R14.64+0xd8] ;  /* 0x0000d8240e107981 */ /* 0x000e24000c1e1100 */
[----:B0-----:R-:W-:-:S05]  /*12100*/  PRMT R3, R16, 0x8880, RZ ;  /* 0x0000888010037816 */ /* 0x001fca00000000ff */
[----:B------:R-:W-:-:S07]  /*12110*/  IMAD R2, R3, R18, RZ ;  /* 0x0000001203027224 */ /* 0x000fce00078e02ff */
.L_x_503:
[----:B------:R-:W-:Y:S05]  /*12120*/  BSYNC B1 ;  /* 0x0000000000017941 */ /* 0x000fea0003800000 */
.L_x_502:
[----:B0-----:R-:W-:Y:S01]  /*12130*/  @!P5 IMAD R3, R132, R17, R2 ;  /* 0x000000118403d224 */ /* 0x001fe200078e0202 */
[----:B------:R-:W-:Y:S04]  /*12140*/  BSSY B1, `(.L_x_504) ;  /* 0x0000006000017945 */ /* 0x000fe80003800000 */
[----:B------:R0:W-:Y:S01]  /*12150*/  @!P5 STG.E.U8 desc[UR36][R6.64+0xd8], R3 ;  /* 0x0000d8030600d986 */ /* 0x0001e2000c101124 */
[----:B------:R-:W-:Y:S05]  /*12160*/  @P6 BRA `(.L_x_505) ;  /* 0x00000000000c6947 */ /* 0x000fea0003800000 */
[----:B------:R-:W0:Y:S02]  /*12170*/  LDG.E.U8 R16, desc[UR36][R14.64+0xd9] ;  /* 0x0000d9240e107981 */ /* 0x000e24000c1e1100 */
[----:B0-----:R-:W-:-:S05]  /*12180*/  PRMT R3, R16, 0x8880, RZ ;  /* 0x0000888010037816 */ /* 0x001fca00000000ff */
[----:B------:R-:W-:-:S07]  /*12190*/  IMAD R2, R3, R18, RZ ;  /* 0x0000001203027224 */ /* 0x000fce00078e02ff */
.L_x_505:
[----:B------:R-:W-:Y:S05]  /*121a0*/  BSYNC B1 ;  /* 0x0000000000017941 */ /* 0x000fea0003800000 */
.L_x_504:
[----:B------:R-:W-:Y:S01]  /*121b0*/  @!P6 IMAD R133, R133, R17, R2 ;  /* 0x000000118585e224 */ /* 0x000fe200078e0202 */
[----:B------:R-:W-:Y:S04]  /*121c0*/  BSSY B1, `(.L_x_506) ;  /* 0x0000006000017945 */ /* 0x000fe80003800000 */
[----:B------:R0:W-:Y:S01]  /*121d0*/  @!P6 STG.E.U8 desc[UR36][R6.64+0xd9], R133 ;  /* 0x0000d9850600e986 */ /* 0x0001e2000c101124 */
[----:B------:R-:W-:Y:S05]  /*121e0*/  @P1 BRA `(.L_x_507) ;  /* 0x00000000000c1947 */ /* 0x000fea0003800000 */
[----:B------:R-:W0:Y:S02]  /*121f0*/  LDG.E.U8 R16, desc[UR36][R154.64+0xd8] ;  /* 0x0000d8249a107981 */ /* 0x000e24000c1e1100 */
[----:B0-----:R-:W-:-:S05]  /*12200*/  PRMT R3, R16, 0x8880, RZ ;  /* 0x0000888010037816 */ /* 0x001fca00000000ff */
[----:B------:R-:W-:-:S07]  /*12210*/  IMAD R2, R3, R18, RZ ;  /* 0x0000001203027224 */ /* 0x000fce00078e02ff */
.L_x_507:
[----:B------:R-:W-:Y:S05]  /*12220*/  BSYNC B1 ;  /* 0x0000000000017941 */ /* 0x000fea0003800000 */
.L_x_506:
        /* <DEDUP_REMOVED lines=12> */
.L_x_509:
[----:B------:R-:W-:Y:S05]  /*122f0*/  BSYNC B1 ;  /* 0x0000000000017941 */ /* 0x000fea0003800000 */
.L_x_508:
[----:B------:R-:W-:Y:S01]  /*12300*/  @!P4 IMAD R135, R135, R17, R2 ;  /* 0x000000118787c224 */ /* 0x000fe200078e0202 */
[----:B------:R-:W-:Y:S04]  /*12310*/  BSSY B1, `(.L_x_510) ;  /* 0x0000006000017945 */ /* 0x000fe80003800000 */
[----:B------:R0:W-:Y:S01]  /*12320*/  @!P4 STG.E.U8 desc[UR36][R8.64+0xd9], R135 ;  /* 0x0000d9870800c986 */ /* 0x0001e2000c101124 */
[----:B------:R-:W-:Y:S05]  /*12330*/  @P3 BRA `(.L_x_511) ;  /* 0x00000000000c3947 */ /* 0x000fea0003800000 */
[----:B------:R-:W0:Y:S02]  /*12340*/  LDG.E.U8 R16, desc[UR36][R14.64+0xe0] ;  /* 0x0000e0240e107981 */ /* 0x000e24000c1e1100 */
[----:B0-----:R-:W-:-:S05]  /*12350*/  PRMT R3, R16, 0x8880, RZ ;  /* 0x0000888010037816 */ /* 0x001fca00000000ff */
[----:B------:R-:W-:-:S07]  /*12360*/  IMAD R2, R3, R18, RZ ;  /* 0x0000001203027224 */ /* 0x000fce00078e02ff */
.L_x_511:
[----:B------:R-:W-:Y:S05]  /*12370*/  BSYNC B1 ;  /* 0x0000000000017941 */ /* 0x000fea0003800000 */
.L_x_510:
[----:B0-----:R-:W-:Y:S01]  /*12380*/  @!P3 IMAD R3, R136, R17, R2 ;  /* 0x000000118803b224 */ /* 0x001fe200078e0202 */
[----:B------:R-:W-:Y:S04]  /*12390*/  BSSY B1, `(.L_x_512) ;  /* 0x0000006000017945 */ /* 0x000fe80003800000 */
[----:B------:R0:W-:Y:S01]  /*123a0*/  @!P3 STG.E.U8 desc[UR36][R6.64+0xe0], R3 ;  /* 0x0000e0030600b986 */ /* 0x0001e2000c101124 */
[----:B------:R-:W-:Y:S05]  /*123b0*/  @P5 BRA `(.L_x_513) ;  /* 0x00000000000c5947 */ /* 0x000fea0003800000 */
[----:B------:R-:W0:Y:S02]  /*123c0*/  LDG.E.U8 R16, desc[UR36][R14.64+0xe1] ;  /* 0x0000e1240e107981 */ /* 0x000e24000c1e1100 */
[----:B0-----:R-:W-:-:S05]  /*123d0*/  PRMT R3, R16, 0x8880, RZ ;  /* 0x0000888010037816 */ /* 0x001fca00000000ff */
[----:B------:R-:W-:-:S07]  /*123e0*/  IMAD R2, R3, R18, RZ ;  /* 0x0000001203027224 */ /* 0x000fce00078e02ff */
.L_x_513:
[----:B------:R-:W-:Y:S05]  /*123f0*/  BSYNC B1 ;  /* 0x0000000000017941 */ /* 0x000fea0003800000 */
.L_x_512:
[----:B------:R-:W-:Y:S01]  /*12400*/  @!P5 IMAD R137, R137, R17, R2 ;  /* 0x000000118989d224 */ /* 0x000fe200078e0202 */
[----:B------:R-:W-:Y:S04]  /*12410*/  BSSY B1, `(.L_x_514) ;  /* 0x0000006000017945 */ /* 0x000fe80003800000 */
[----:B------:R0:W-:Y:S01]  /*12420*/  @!P5 STG.E.U8 desc[UR36][R6.64+0xe1], R137 ;  /* 0x0000e1890600d986 */ /* 0x0001e2000c101124 */
[----:B------:R-:W-:Y:S05]  /*12430*/  @P6 BRA `(.L_x_515) ;  /* 0x00000000000c6947 */ /* 0x000fea0003800000 */
[----:B------:R-:W0:Y:S02]  /*12440*/  LDG.E.U8 R16, desc[UR36][R154.64+0xe0] ;  /* 0x0000e0249a107981 */ /* 0x000e24000c1e1100 */
[----:B0-----:R-:W-:-:S05]  /*12450*/  PRMT R3, R16, 0x8880, RZ ;  /* 0x0000888010037816 */ /* 0x001fca00000000ff */
[----:B------:R-:W-:-:S07]  /*12460*/  IMAD R2, R3, R18, RZ ;  /* 0x0000001203027224 */ /* 0x000fce00078e02ff */
.L_x_515:
[----:B------:R-:W-:Y:S05]  /*12470*/  BSYNC B1 ;  /* 0x0000000000017941 */ /* 0x000fea0003800000 */
.L_x_514:
[----:B0-----:R-:W-:Y:S01]  /*12480*/  @!P6 IMAD R3, R138, R17, R2 ;  /* 0x000000118a03e224 */ /* 0x001fe200078e0202 */
[----:B------:R-:W-:Y:S04]  /*12490*/  BSSY B1, `(.L_x_516) ;  /* 0x0000006000017945 */ /* 0x000fe80003800000 */
[----:B------:R0:W-:Y:S01]  /*124a0*/  @!P6 STG.E.U8 desc[UR36][R8.64+0xe0], R3 ;  /* 0x0000e0030800e986 */ /* 0x0001e2000c101124 */
[----:B------:R-:W-:Y:S05]  /*124b0*/  @P1 BRA `(.L_x_517) ;  /* 0x00000000000c1947 */ /* 0x000fea0003800000 */
[----:B------:R-:W0:Y:S02]  /*124c0*/  LDG.E.U8 R16, desc[UR36][R154.64+0xe1] ;  /* 0x0000e1249a107981 */ /* 0x000e24000c1e1100 */
[----:B0-----:R-:W-:-:S05]  /*124d0*/  PRMT R3, R16, 0x8880, RZ ;  /* 0x0000888010037816 */ /* 0x001fca00000000ff */
[----:B------:R-:W-:-:S07]  /*124e0*/  IMAD R2, R3, R18, RZ ;  /* 0x0000001203027224 */ /* 0x000fce00078e02ff */
.L_x_517:
[----:B------:R-:W-:Y:S05]  /*124f0*/  BSYNC B1 ;  /* 0x0000000000017941 */ /* 0x000fea0003800000 */
.L_x_516:
        /* <DEDUP_REMOVED lines=12> */
.L_x_519:
[----:B------:R-:W-:Y:S05]  /*125c0*/  BSYNC B1 ;  /* 0x0000000000017941 */ /* 0x000fea0003800000 */
.L_x_518:
[----:B0-----:R-:W-:Y:S01]  /*125d0*/  @!P5 IMAD R3, R140, R17, R2 ;  /* 0x000000118c03d224 */ /* 0x001fe200078e0202 */
[----:B------:R-:W-:Y:S04]  /*125e0*/  BSSY B1, `(.L_x_520) ;  /* 0x0000006000017945 */ /* 0x000fe80003800000 */
[----:B------:R0:W-:Y:S01]  /*125f0*/  @!P5 STG.E.U8 desc[UR36][R6.64+0xe8], R3 ;  /* 0x0000e8030600d986 */ /* 0x0001e2000c101124 */
[----:B------:R-:W-:Y:S05]  /*12600*/  @P3 BRA `(.L_x_521) ;  /* 0x00000000000c3947 */ /* 0x000fea0003800000 */
[----:B------:R-:W0:Y:S02]  /*12610*/  LDG.E.U8 R16, desc[UR36][R14.64+0xe9] ;  /* 0x0000e9240e107981 */ /* 0x000e24000c1e1100 */
[----:B0-----:R-:W-:-:S05]  /*12620*/  PRMT R3, R16, 0x8880, RZ ;  /* 0x0000888010037816 */ /* 0x001fca00000000ff */
[----:B------:R-:W-:-:S07]  /*12630*/  IMAD R2, R3, R18, RZ ;  /* 0x0000001203027224 */ /* 0x000fce00078e02ff */
.L_x_521:
[----:B------:R-:W-:Y:S05]  /*12640*/  BSYNC B1 ;  /* 0x0000000000017941 */ /* 0x000fea0003800000 */
.L_x_520:
[----:B------:R-:W-:Y:S01]  /*12650*/  @!P3 IMAD R141, R141, R17, R2 ;  /* 0x000000118d8db224 */ /* 0x000fe200078e0202 */
[----:B------:R-:W-:Y:S04]  /*12660*/  BSSY B1, `(.L_x_522) ;  /* 0x0000006000017945 */ /* 0x000fe80003800000 */
[----:B------:R0:W-:Y:S01]  /*12670*/  @!P3 STG.E.U8 desc[UR36][R6.64+0xe9], R141 ;  /* 0x0000e98d0600b986 */ /* 0x0001e2000c101124 */
[----:B------:R-:W-:Y:S05]  /*12680*/  @P1 BRA `(.L_x_523) ;  /* 0x00000000000c1947 */ /* 0x000fea0003800000 */
[----:B------:R-:W0:Y:S02]  /*12690*/  LDG.E.U8 R16, desc[UR36][R154.64+0xe8] ;  /* 0x0000e8249a107981 */ /* 0x000e24000c1e1100 */
[----:B0-----:R-:W-:-:S05]  /*126a0*/  PRMT R3, R16, 0x8880, RZ ;  /* 0x0000888010037816 */ /* 0x001fca00000000ff */
[----:B------:R-:W-:-:S07]  /*126b0*/  IMAD R2, R3, R18, RZ ;  /* 0x0000001203027224 */ /* 0x000fce00078e02ff */
.L_x_523:
[----:B------:R-:W-:Y:S05]  /*126c0*/  BSYNC B1 ;  /* 0x0000000000017941 */ /* 0x000fea0003800000 */
.L_x_522:
[----:B0-----:R-:W-:Y:S01]  /*126d0*/  @!P1 IMAD R3, R142, R17, R2 ;  /* 0x000000118e039224 */ /* 0x001fe200078e0202 */
[----:B------:R-:W-:Y:S04]  /*126e0*/  BSSY B1, `(.L_x_524) ;  /* 0x0000006000017945 */ /* 0x000fe80003800000 */
[----:B------:R0:W-:Y:S01]  /*126f0*/  @!P1 STG.E.U8 desc[UR36][R8.64+0xe8], R3 ;  /* 0x0000e80308009986 */ /* 0x0001e2000c101124 */
[----:B------:R-:W-:Y:S05]  /*12700*/  @P6 BRA `(.L_x_525) ;  /* 0x00000000000c6947 */ /* 0x000fea0003800000 */
[----:B------:R-:W0:Y:S02]  /*12710*/  LDG.E.U8 R16, desc[UR36][R154.64+0xe9] ;  /* 0x0000e9249a107981 */ /* 0x000e24000c1e1100 */
[----:B0-----:R-:W-:-:S05]  /*12720*/  PRMT R3, R16, 0x8880, RZ ;  /* 0x0000888010037816 */ /* 0x001fca00000000ff */
[----:B------:R-:W-:-:S07]  /*12730*/  IMAD R2, R3, R18, RZ ;  /* 0x0000001203027224 */ /* 0x000fce00078e02ff */
.L_x_525:
[----:B------:R-:W-:Y:S05]  /*12740*/  BSYNC B1 ;  /* 0x0000000000017941 */ /* 0x000fea0003800000 */
.L_x_524:
[----:B------:R-:W-:Y:S01]  /*12750*/  @!P6 IMAD R143, R143, R17, R2 ;  /* 0x000000118f8fe224 */ /* 0x000fe200078e0202 */
[----:B------:R-:W-:Y:S04]  /*12760*/  BSSY B1, `(.L_x_526) ;  /* 0x0000006000017945 */ /* 0x000fe80003800000 */
[----:B------:R0:W-:Y:S01]  /*12770*/  @!P6 STG.E.U8 desc[UR36][R8.64+0xe9], R143 ;  /* 0x0000e98f0800e986 */ /* 0x0001e2000c101124 */
[----:B------:R-:W-:Y:S05]  /*12780*/  @P4 BRA `(.L_x_527) ;  /* 0x00000000000c4947 */ /* 0x000fea0003800000 */
[----:B------:R-:W0:Y:S02]  /*12790*/  LDG.E.U8 R16, desc[UR36][R14.64+0xf0] ;  /* 0x0000f0240e107981 */ /* 0x000e24000c1e1100 */
[----:B0-----:R-:W-:-:S05]  /*127a0*/  PRMT R3, R16, 0x8880, RZ ;  /* 0x0000888010037816 */ /* 0x001fca00000000ff */
[----:B------:R-:W-:-:S07]  /*127b0*/  IMAD R2, R3, R18, RZ ;  /* 0x0000001203027224 */ /* 0x000fce00078e02ff */
.L_x_527:
[----:B------:R-:W-:Y:S05]  /*127c0*/  BSYNC B1 ;  /* 0x0000000000017941 */ /* 0x000fea0003800000 */
.L_x_526:
[----:B------:R-:W-:Y:S01]  /*127d0*/  ISETP.LT.OR P3, PT, R0, 0xf2, !P2 ;  /* 0x000000f20000780c */ /* 0x000fe20005761670 */
[----:B0-----:R-:W-:Y:S01]  /*127e0*/  @!P4 IMAD R3, R144, R17, R2 ;  /* 0x000000119003c224 */ /* 0x001fe200078e0202 */
[----:B------:R-:W-:Y:S01]  /*127f0*/  BSSY B1, `(.L_x_528) ;  /* 0x000000b000017945 */ /* 0x000fe20003800000 */
[C---:B------:R-:W-:Y:S02]  /*12800*/  ISETP.LT.OR P1, PT, R0.reuse, 0xf1, !P0 ;  /* 0x000000f10000780c */ /* 0x040fe40004721670 */
[C---:B------:R-:W-:Y:S01]  /*12810*/  ISETP.LT.OR P5, PT, R0.reuse, 0xf2, !P0 ;  /* 0x000000f20000780c */ /* 0x040fe200047a1670 */
[----:B------:R0:W-:Y:S01]  /*12820*/  @!P4 STG.E.U8 desc[UR36][R6.64+0xf0], R3 ;  /* 0x0000f0030600c986 */ /* 0x0001e2000c101124 */
[C---:B------:R-:W-:Y:S02]  /*12830*/  ISETP.LT.OR P4, PT, R0.reuse, 0xf9, !P2 ;  /* 0x000000f90000780c */ /* 0x040fe40005781670 */
[C---:B------:R-:W-:Y:S02]  /*12840*/  ISETP.LT.OR P2, PT, R0.reuse, 0xfa, !P2 ;  /* 0x000000fa0000780c */ /* 0x040fe40005741670 */
[----:B------:R-:W-:-:S02]  /*12850*/  ISETP.LT.OR P6, PT, R0, 0xf9, !P0 ;  /* 0x000000f90000780c */ /* 0x000fc400047c1670 */
[----:B------:R-:W-:Y:S11]  /*12860*/  @P3 BRA `(.L_x_529) ;  /* 0x00000000000c3947 */ /* 0x000ff60003800000 */
[----:B------:R-:W0:Y:S02]  /*12870*/  LDG.E.U8 R16, desc[UR36][R14.64+0xf1] ;  /* 0x0000f1240e107981 */ /* 0x000e24000c1e1100 */
[----:B0-----:R-:W-:-:S05]  /*12880*/  PRMT R3, R16, 0x8880, RZ ;  /* 0x0000888010037816 */ /* 0x001fca00000000ff */
[----:B------:R-:W-:-:S07]  /*12890*/  IMAD R2, R3, R18, RZ ;  /* 0x0000001203027224 */ /* 0x000fce00078e02ff */
.L_x_529:
[----:B------:R-:W-:Y:S05]  /*128a0*/  BSYNC B1 ;  /* 0x0000000000017941 */ /* 0x000fea0003800000 */
.L_x_528:
[----:B------:R-:W-:Y:S01]  /*128b0*/  @!P3 IMAD R145, R145, R17, R2 ;  /* 0x000000119191b224 */ /* 0x000fe200078e0202 */
[----:B------:R-:W-:Y:S04]  /*128c0*/  BSSY B1, `(.L_x_530) ;  /* 0x0000006000017945 */ /* 0x000fe80003800000 */
[----:B------:R0:W-:Y:S01]  /*128d0*/  @!P3 STG.E.U8 desc[UR36][R6.64+0xf1], R145 ;  /* 0x0000f1910600b986 */ /* 0x0001e2000c101124 */
[----:B------:R-:W-:Y:S05]  /*128e0*/  @P1 BRA `(.L_x_531) ;  /* 0x00000000000c1947 */ /* 0x000fea0003800000 */
[----:B------:R-:W0:Y:S02]  /*128f0*/  LDG.E.U8 R16, desc[UR36][R154.64+0xf0] ;  /* 0x0000f0249a107981 */ /* 0x000e24000c1e1100 */
[----:B0-----:R-:W-:-:S05]  /*12900*/  PRMT R3, R16, 0x8880, RZ ;  /* 0x0000888010037816 */ /* 0x001fca00000000ff */
[----:B------:R-:W-:-:S07]  /*12910*/  IMAD R2, R3, R18, RZ ;  /* 0x0000001203027224 */ /* 0x000fce00078e02ff */
.L_x_531:
[----:B------:R-:W-:Y:S05]  /*12920*/  BSYNC B1 ;  /* 0x0000000000017941 */ /* 0x000fea0003800000 */
.L_x_530:
[----:B0-----:R-:W-:Y:S01]  /*12930*/  @!P1 IMAD R3, R146, R17, R2 ;  /* 0x0000001192039224 */ /* 0x001fe200078e0202 */
[----:B------:R-:W-:Y:S04]  /*12940*/  BSSY B1, `(.L_x_532) ;  /* 0x0000006000017945 */ /* 0x000fe80003800000 */
[----:B------:R0:W-:Y:S01]  /*12950*/  @!P1 STG.E.U8 desc[UR36][R8.64+0xf0], R3 ;  /* 0x0000f00308009986 */ /* 0x0001e2000c101124 */
[----:B------:R-:W-:Y:S05]  /*12960*/  @P5 BRA `(.L_x_533) ;  /* 0x00000000000c5947 */ /* 0x000fea0003800000 */
[----:B------:R-:W0:Y:S02]  /*12970*/  LDG.E.U8 R16, desc[UR36][R154.64+0xf1] ;  /* 0x0000f1249a107981 */ /* 0x000e24000c1e1100 */
[----:B0-----:R-:W-:-:S05]  /*12980*/  PRMT R3, R16, 0x8880, RZ ;  /* 0x0000888010037816 */ /* 0x001fca00000000ff */
[----:B------:R-:W-:-:S07]  /*12990*/  IMAD R2, R3, R18, RZ ;  /* 0x0000001203027224 */ /* 0x000fce00078e02ff */
.L_x_533:
[----:B------:R-:W-:Y:S05]  /*129a0*/  BSYNC B1 ;  /* 0x0000000000017941 */ /* 0x000fea0003800000 */
.L_x_532:
[----:B------:R-:W-:Y:S01]  /*129b0*/  @!P5 IMAD R147, R147, R17, R2 ;  /* 0x000000119393d224 */ /* 0x000fe200078e0202 */
[----:B------:R-:W-:Y:S04]  /*129c0*/  BSSY B1, `(.L_x_534) ;  /* 0x0000006000017945 */ /* 0x000fe80003800000 */
[----:B------:R0:W-:Y:S01]  /*129d0*/  @!P5 STG.E.U8 desc[UR36][R8.64+0xf1], R147 ;  /* 0x0000f1930800d986 */ /* 0x0001e2000c101124 */
[----:B------:R-:W-:Y:S05]  /*129e0*/  @P4 BRA `(.L_x_535) ;  /* 0x00000000000c4947 */ /* 0x000fea0003800000 */
[----:B------:R-:W0:Y:S02]  /*129f0*/  LDG.E.U8 R16, desc[UR36][R14.64+0xf8] ;  /* 0x0000f8240e107981 */ /* 0x000e24000c1e1100 */
[----:B0-----:R-:W-:-:S05]  /*12a00*/  PRMT R3, R16, 0x8880, RZ ;  /* 0x0000888010037816 */ /* 0x001fca00000000ff */
[----:B------:R-:W-:-:S07]  /*12a10*/  IMAD R2, R3, R18, RZ ;  /* 0x0000001203027224 */ /* 0x000fce00078e02ff */
.L_x_535:
[----:B------:R-:W-:Y:S05]  /*12a20*/  BSYNC B1 ;  /* 0x0000000000017941 */ /* 0x000fea0003800000 */
.L_x_534:
[----:B0-----:R-:W-:Y:S01]  /*12a30*/  @!P4 IMAD R3, R148, R17, R2 ;  /* 0x000000119403c224 */ /* 0x001fe200078e0202 */
[----:B------:R-:W-:Y:S04]  /*12a40*/  BSSY B1, `(.L_x_536) ;  /* 0x0000006000017945 */ /* 0x000fe80003800000 */
[----:B------:R0:W-:Y:S01]  /*12a50*/  @!P4 STG.E.U8 desc[UR36][R6.64+0xf8], R3 ;  /* 0x0000f8030600c986 */ /* 0x0001e2000c101124 */
[----:B------:R-:W-:Y:S05]  /*12a60*/  @P2 BRA `(.L_x_537) ;  /* 0x00000000000c2947 */ /* 0x000fea0003800000 */
[----:B------:R-:W0:Y:S02]  /*12a70*/  LDG.E.U8 R16, desc[UR36][R14.64+0xf9] ;  /* 0x0000f9240e107981 */ /* 0x000e24000c1e1100 */
[----:B0-----:R-:W-:-:S05]  /*12a80*/  PRMT R3, R16, 0x8880, RZ ;  /* 0x0000888010037816 */ /* 0x001fca00000000ff */
[----:B------:R-:W-:-:S07]  /*12a90*/  IMAD R2, R3, R18, RZ ;  /* 0x0000001203027224 */ /* 0x000fce00078e02ff */
.L_x_537:
[----:B------:R-:W-:Y:S05]  /*12aa0*/  BSYNC B1 ;  /* 0x0000000000017941 */ /* 0x000fea0003800000 */
.L_x_536:
[----:B------:R-:W-:Y:S01]  /*12ab0*/  @!P2 IMAD R149, R149, R17, R2 ;  /* 0x000000119595a224 */ /* 0x000fe200078e0202 */
[----:B------:R-:W-:Y:S04]  /*12ac0*/  BSSY B1, `(.L_x_538) ;  /* 0x0000006000017945 */ /* 0x000fe80003800000 */
[----:B------:R0:W-:Y:S01]  /*12ad0*/  @!P2 STG.E.U8 desc[UR36][R6.64+0xf9], R149 ;  /* 0x0000f9950600a986 */ /* 0x0001e2000c101124 */
[----:B------:R-:W-:Y:S05]  /*12ae0*/  @P6 BRA `(.L_x_539) ;  /* 0x00000000000c6947 */ /* 0x000fea0003800000 */
[----:B------:R-:W0:Y:S02]  /*12af0*/  LDG.E.U8 R16, desc[UR36][R154.64+0xf8] ;  /* 0x0000f8249a107981 */ /* 0x000e24000c1e1100 */
[----:B0-----:R-:W-:-:S05]  /*12b00*/  PRMT R3, R16, 0x8880, RZ ;  /* 0x0000888010037816 */ /* 0x001fca00000000ff */
[----:B------:R-:W-:-:S07]  /*12b10*/  IMAD R2, R3, R18, RZ ;  /* 0x0000001203027224 */ /* 0x000fce00078e02ff */
.L_x_539:
[----:B------:R-:W-:Y:S05]  /*12b20*/  BSYNC B1 ;  /* 0x0000000000017941 */ /* 0x000fea0003800000 */
.L_x_538:
[----:B0-----:R-:W-:Y:S01]  /*12b30*/  @!P6 IMAD R3, R150, R17, R2 ;  /* 0x000000119603e224 */ /* 0x001fe200078e0202 */
[----:B------:R-:W-:Y:S01]  /*12b40*/  ISETP.LT.OR P0, PT, R0, 0xfa, !P0 ;  /* 0x000000fa0000780c */ /* 0x000fe20004701670 */
[----:B------:R-:W-:Y:S03]  /*12b50*/  BSSY B1, `(.L_x_540) ;  /* 0x0000006000017945 */ /* 0x000fe60003800000 */
[----:B------:R0:W-:Y:S09]  /*12b60*/  @!P6 STG.E.U8 desc[UR36][R8.64+0xf8], R3 ;  /* 0x0000f8030800e986 */ /* 0x0001f2000c101124 */
[----:B------:R-:W-:Y:S05]  /*12b70*/  @P0 BRA `(.L_x_541) ;  /* 0x00000000000c0947 */ /* 0x000fea0003800000 */
[----:B------:R-:W0:Y:S02]  /*12b80*/  LDG.E.U8 R16, desc[UR36][R154.64+0xf9] ;  /* 0x0000f9249a107981 */ /* 0x000e24000c1e1100 */
[----:B0-----:R-:W-:-:S05]  /*12b90*/  PRMT R3, R16, 0x8880, RZ ;  /* 0x0000888010037816 */ /* 0x001fca00000000ff */
[----:B------:R-:W-:-:S07]  /*12ba0*/  IMAD R2, R3, R18, RZ ;  /* 0x0000001203027224 */ /* 0x000fce00078e02ff */
.L_x_541:
[----:B------:R-:W-:Y:S05]  /*12bb0*/  BSYNC B1 ;  /* 0x0000000000017941 */ /* 0x000fea0003800000 */
.L_x_540:
[----:B------:R-:W-:Y:S01]  /*12bc0*/  IMAD R151, R151, R17, R2 ;  /* 0x0000001197977224 */ /* 0x000fe200078e0202 */
[----:B------:R-:W-:Y:S06]  /*12bd0*/  @P0 BRA `(.L_x_542) ;  /* 0x0000003800180947 */ /* 0x000fec0003800000 */
[----:B------:R0:W-:Y:S01]  /*12be0*/  STG.E.U8 desc[UR36][R8.64+0xf9], R151 ;  /* 0x0000f99708007986 */ /* 0x0001e2000c101124 */
[----:B------:R-:W-:Y:S05]  /*12bf0*/  BRA `(.L_x_542) ;  /* 0x0000003800107947 */ /* 0x000fea0003800000 */
.L_x_29:
[----:B------:R-:W2:Y:S04]  /*12c00*/  LDL.LU R2, [R1] ;  /* 0x0000000001027983 */ /* 0x000ea80000300800 */
[----:B------:R-:W3:Y:S04]  /*12c10*/  LDL.LU R3, [R1+0xc] ;  /* 0x00000c0001037983 */ /* 0x000ee80000300800 */
[----:B------:R-:W4:Y:S04]  /*12c20*/  LDL.LU R12, [R1+0x14] ;  /* 0x00001400010c7983 */ /* 0x000f280000300800 */
[----:B------:R-:W5:Y:S04]  /*12c30*/  LDL.LU R13, [R1+0x8c] ;  /* 0x00008c00010d7983 */ /* 0x000f680000300800 */
        /* <DEDUP_REMOVED lines=63> */
[----:B------:R-:W5:Y:S01]  /*13030*/  LDL.LU R176, [R1+0x194] ;  /* 0x0001940001b07983 */ /* 0x000f620000300800 */
[----:B------:R-:W-:-:S03]  /*13040*/  ISETP.GE.AND P0, PT, R19, 0x1, PT ;  /* 0x000000011300780c */ /* 0x000fc60003f06270 */
[----:B------:R-:W5:Y:S04]  /*13050*/  LDL.LU R175, [R1+0x198] ;  /* 0x0001980001af7983 */ /* 0x000f680000300800 */
[----:B------:R-:W5:Y:S04]  /*13060*/  LDL.LU R174, [R1+0x19c] ;  /* 0x00019c0001ae7983 */ /* 0x000f680000300800 */
[----:B------:R-:W5:Y:S04]  /*13070*/  LDL.LU R173, [R1+0x1a0] ;  /* 0x0001a00001ad7983 */ /* 0x000f680000300800 */
[----:B------:R-:W5:Y:S01]  /*13080*/  LDL.LU R172, [R1+0x1a4] ;  /* 0x0001a40001ac7983 */ /* 0x000f620000300800 */
[----:B------:R-:W-:-:S03]  /*13090*/  ISETP.LT.OR P1, PT, R0, 0x1, !P0 ;  /* 0x000000010000780c */ /* 0x000fc60004721670 */
        /* <DEDUP_REMOVED lines=13> */
[----:B--2---:R-:W-:-:S03]  /*13170*/  @!P1 IMAD R2, R2, R17, RZ ;  /* 0x0000001102029224 */ /* 0x004fc600078e02ff */
        /* <DEDUP_REMOVED lines=9> */
[----:B------:R0:W-:Y:S04]  /*13210*/  @!P1 STG.E.U8 desc[UR36][R4.64], R2 ;  /* 0x0000000204009986 */ /* 0x0001e8000c101124 */
[----:B0-----:R-:W3:Y:S01]  /*13220*/  LDL.LU R2, [R1+0x4] ;  /* 0x0000040001027983 */ /* 0x001ee20000300800 */
[----:B------:R-:W-:-:S02]  /*13230*/  ISETP.LT.OR P1, PT, R0, 0x2, !P0 ;  /* 0x000000020000780c */ /* 0x000fc40004721670 */
[----:B------:R-:W-:-:S11]  /*13240*/  ISETP.GE.AND P2, PT, R19, 0x9, PT ;  /* 0x000000091300780c */ /* 0x000fd60003f46270 */
[----:B---3--:R-:W-:-:S05]  /*13250*/  @!P1 IMAD R2, R2, R17, RZ ;  /* 0x0000001102029224 */ /* 0x008fca00078e02ff */
[----:B------:R0:W-:Y:S04]  /*13260*/  @!P1 STG.E.U8 desc[UR36][R4.64+0x1], R2 ;  /* 0x0000010204009986 */ /* 0x0001e8000c101124 */
[----:B0-----:R-:W3:Y:S01]  /*13270*/  LDL.LU R2, [R1+0x8] ;  /* 0x0000080001027983 */ /* 0x001ee20000300800 */
[C---:B------:R-:W-:Y:S02]  /*13280*/  ISETP.LT.OR P1, PT, R0.reuse, 0x1, !P2 ;  /* 0x000000010000780c */ /* 0x040fe40005721670 */
[C---:B------:R-:W-:Y:S02]  /*13290*/  ISETP.LT.OR P3, PT, R0.reuse, 0x2, !P2 ;  /* 0x000000020000780c */ /* 0x040fe40005761670 */
[----:B------:R-:W-:-:S09]  /*132a0*/  ISETP.LT.OR P4, PT, R0, 0x9, !P0 ;  /* 0x000000090000780c */ /* 0x000fd20004781670 */
[----:B---3--:R-:W-:-:S05]  /*132b0*/  @!P1 IMAD R2, R2, R17, RZ ;  /* 0x0000001102029224 */ /* 0x008fca00078e02ff */
[----:B------:R0:W-:Y:S04]  /*132c0*/  @!P1 STG.E.U8 desc[UR36][R10.64], R2 ;  /* 0x000000020a009986 */ /* 0x0001e8000c101124 */
[----:B0-----:R-:W3:Y:S01]  /*132d0*/  LDL.LU R2, [R1+0x10] ;  /* 0x0000100001027983 */ /* 0x001ee20000300800 */
[----:B------:R-:W-:Y:S01]  /*132e0*/  @!P3 IMAD R3, R3, R17, RZ ;  /* 0x000000110303b224 */ /* 0x000fe200078e02ff */
[C---:B------:R-:W-:Y:S02]  /*132f0*/  ISETP.LT.OR P1, PT, R0.reuse, 0xa, !P0 ;  /* 0x0000000a0000780c */ /* 0x040fe40004721670 */
[C---:B------:R-:W-:Y:S02]  /*13300*/  ISETP.LT.OR P5, PT, R0.reuse, 0x9, !P2 ;  /* 0x000000090000780c */ /* 0x040fe400057a1670 */
[----:B------:R0:W-:Y:S01]  /*13310*/  @!P3 STG.E.U8 desc[UR36][R10.64+0x1], R3 ;  /* 0x000001030a00b986 */ /* 0x0001e2000c101124 */
[----:B------:R-:W-:-:S03]  /*13320*/  ISETP.LT.OR P6, PT, R0, 0xa, !P2 ;  /* 0x0000000a0000780c */ /* 0x000fc600057c1670 */
[----:B0-----:R-:W5:Y:S01]  /*13330*/  LDL.LU R3, [R1+0x18] ;  /* 0x0000180001037983 */ /* 0x001f620000300800 */
[----:B---3--:R-:W-:-:S05]  /*13340*/  @!P4 IMAD R2, R2, R17, RZ ;  /* 0x000000110202c224 */ /* 0x008fca00078e02ff */
[----:B------:R0:W-:Y:S04]  /*13350*/  @!P4 STG.E.U8 desc[UR36][R4.64+0x8], R2 ;  /* 0x000008020400c986 */ /* 0x0001e8000c101124 */
[----:B0-----:R-:W3:Y:S01]  /*13360*/  LDL.LU R2, [R1+0x1c] ;  /* 0x00001c0001027983 */ /* 0x001ee20000300800 */
[-C--:B----4-:R-:W-:Y:S02]  /*13370*/  @!P1 IMAD R12, R12, R17.reuse, RZ ;  /* 0x000000110c0c9224 */ /* 0x090fe400078e02ff */
[----:B-----5:R-:W-:-:S03]  /*13380*/  @!P5 IMAD R3, R3, R17, RZ ;  /* 0x000000110303d224 */ /* 0x020fc600078e02ff */
[----:B------:R0:W-:Y:S04]  /*13390*/  @!P1 STG.E.U8 desc[UR36][R4.64+0x9], R12 ;  /* 0x0000090c04009986 */ /* 0x0001e8000c101124 */
[----:B------:R1:W-:Y:S04]  /*133a0*/  @!P5 STG.E.U8 desc[UR36][R10.64+0x8], R3 ;  /* 0x000008030a00d986 */ /* 0x0003e8000c101124 */
[----:B0-----:R-:W4:Y:S04]  /*133b0*/  LDL.LU R12, [R1+0x28] ;  /* 0x00002800010c7983 */ /* 0x001f280000300800 */
[----:B-1----:R-:W5:Y:S01]  /*133c0*/  LDL.LU R3, [R1+0x20] ;  /* 0x0000200001037983 */ /* 0x002f620000300800 */
[----:B---3--:R-:W-:-:S05]  /*133d0*/  @!P6 IMAD R2, R2, R17, RZ ;  /* 0x000000110202e224 */ /* 0x008fca00078e02ff */
[----:B------:R0:W-:Y:S04]  /*133e0*/  @!P6 STG.E.U8 desc[UR36][R10.64+0x9], R2 ;  /* 0x000009020a00e986 */ /* 0x0001e8000c101124 */
[----:B0-----:R-:W3:Y:S01]  /*133f0*/  LDL.LU R2, [R1+0x24] ;  /* 0x0000240001027983 */ /* 0x001ee20000300800 */
[C---:B------:R-:W-:Y:S02]  /*13400*/  ISETP.LT.OR P3, PT, R0.reuse, 0x11, !P0 ;  /* 0x000000110000780c */ /* 0x040fe40004761670 */
[----:B------:R-:W-:-:S11]  /*13410*/  ISETP.LT.OR P4, PT, R0, 0x12, !P0 ;  /* 0x000000120000780c */ /* 0x000fd60004781670 */
[----:B-----5:R-:W-:-:S05]  /*13420*/  @!P3 IMAD R3, R3, R17, RZ ;  /* 0x000000110303b224 */ /* 0x020fca00078e02ff */
[----:B------:R0:W-:Y:S04]  /*13430*/  @!P3 STG.E.U8 desc[UR36][R4.64+0x10], R3 ;  /* 0x000010030400b986 */ /* 0x0001e8000c101124 */
[----:B0-----:R-:W5:Y:S01]  /*13440*/  LDL.LU R3, [R1+0x2c] ;  /* 0x00002c0001037983 */ /* 0x001f620000300800 */
[----:B---3--:R-:W-:-:S05]  /*13450*/  @!P4 IMAD R2, R2, R17, RZ ;  /* 0x000000110202c224 */ /* 0x008fca00078e02ff */
[----:B------:R0:W-:Y:S04]  /*13460*/  @!P4 STG.E.U8 desc[UR36][R4.64+0x11], R2 ;  /* 0x000011020400c986 */ /* 0x0001e8000c101124 */
[----:B0-----:R-:W3:Y:S01]  /*13470*/  LDL.LU R2, [R1+0x30] ;  /* 0x0000300001027983 */ /* 0x001ee20000300800 */
[C---:B------:R-:W-:Y:S02]  /*13480*/  ISETP.LT.OR P1, PT, R0.reuse, 0x11, !P2 ;  /* 0x000000110000780c */ /* 0x040fe40005721670 */
[C---:B------:R-:W-:Y:S02]  /*13490*/  ISETP.LT.OR P5, PT, R0.reuse, 0x12, !P2 ;  /* 0x000000120000780c */ /* 0x040fe400057a1670 */
[----:B------:R-:W-:-:S09]  /*134a0*/  ISETP.LT.OR P6, PT, R0, 0x19, !P0 ;  /* 0x000000190000780c */ /* 0x000fd200047c1670 */
        /* <DEDUP_REMOVED lines=38> */
[----:B------:R-:W-:-:S13]  /*13710*/  ISETP.LT.OR P6, PT, R0, 0x2a, !P0 ;  /* 0x0000002a0000780c */ /* 0x000fda00047c1670 */
[----:B-----5:R-:W-:-:S05]  /*13720*/  @!P6 IMAD R3, R3, R17, RZ ;  /* 0x000000110303e224 */ /* 0x020fca00078e02ff */
[----:B------:R-:W-:Y:S01]  /*13730*/  @!P6 STG.E.U8 desc[UR36][R4.64+0x29], R3 ;  /* 0x000029030400e986 */ /* 0x000fe2000c101124 */
[----:B---3--:R-:W-:-:S05]  /*13740*/  @!P5 IMAD R2, R2, R17, RZ ;  /* 0x000000110202d224 */ /* 0x008fca00078e02ff */
[----:B------:R0:W-:Y:S04]  /*13750*/  @!P5 STG.E.U8 desc[UR36][R4.64+0x28], R2 ;  /* 0x000028020400d986 */ /* 0x0001e8000c101124 */
[----:B0-----:R-:W3:Y:S04]  /*13760*/  LDL.LU R2, [R1+0x58] ;  /* 0x0000580001027983 */ /* 0x001ee80000300800 */
[----:B------:R-:W5:Y:S01]  /*13770*/  LDL.LU R3, [R1+0x5c] ;  /* 0x00005c0001037983 */ /* 0x000f620000300800 */
[C---:B------:R-:W-:Y:S02]  /*13780*/  ISETP.LT.OR P1, PT, R0.reuse, 0x29, !P2 ;  /* 0x000000290000780c */ /* 0x040fe40005721670 */
[----:B------:R-:W-:-:S11]  /*13790*/  ISETP.LT.OR P3, PT, R0, 0x2a, !P2 ;  /* 0x0000002a0000780c */ /* 0x000fd60005761670 */
[----:B---3--:R-:W-:-:S05]  /*137a0*/  @!P1 IMAD R2, R2, R17, RZ ;  /* 0x0000001102029224 */ /* 0x008fca00078e02ff */
[----:B------:R0:W-:Y:S04]  /*137b0*/  @!P1 STG.E.U8 desc[UR36][R10.64+0x28], R2 ;  /* 0x000028020a009986 */ /* 0x0001e8000c101124 */
[----:B0-----:R-:W3:Y:S01]  /*137c0*/  LDL.LU R2, [R1+0x60] ;  /* 0x0000600001027983 */ /* 0x001ee20000300800 */
[----:B-----5:R-:W-:-:S05]  /*137d0*/  @!P3 IMAD R3, R3, R17, RZ ;  /* 0x000000110303b224 */ /* 0x020fca00078e02ff */
[----:B------:R0:W-:Y:S04]  /*137e0*/  @!P3 STG.E.U8 desc[UR36][R10.64+0x29], R3 ;  /* 0x000029030a00b986 */ /* 0x0001e8000c101124 */
[----:B0-----:R-:W5:Y:S01]  /*137f0*/  LDL.LU R3, [R1+0x68] ;  /* 0x0000680001037983 */ /* 0x001f620000300800 */
[C---:B------:R-:W-:Y:S02]  /*13800*/  ISETP.LT.OR P4, PT, R0.reuse, 0x31, !P0 ;  /* 0x000000310000780c */ /* 0x040fe40004781670 */
[C---:B------:R-:W-:Y:S02]  /*13810*/  ISETP.LT.OR P5, PT, R0.reuse, 0x32, !P0 ;  /* 0x000000320000780c */ /* 0x040fe400047a1670 */
[----:B------:R-:W-:-:S11]  /*13820*/  ISETP.LT.OR P6, PT, R0, 0x31, !P2 ;  /* 0x000000310000780c */ /* 0x000fd600057c1670 */
[----:B----4-:R-:W-:-:S05]  /*13830*/  @!P5 IMAD R12, R12, R17, RZ ;  /* 0x000000110c0cd224 */ /* 0x010fca00078e02ff */
[----:B------:R-:W-:Y:S01]  /*13840*/  @!P5 STG.E.U8 desc[UR36][R4.64+0x31], R12 ;  /* 0x0000310c0400d986 */ /* 0x000fe2000c101124 */
[----:B---3--:R-:W-:-:S05]  /*13850*/  @!P4 IMAD R2, R2, R17, RZ ;  /* 0x000000110202c224 */ /* 0x008fca00078e02ff */
[----:B------:R0:W-:Y:S04]  /*13860*/  @!P4 STG.E.U8 desc[UR36][R4.64+0x30], R2 ;  /* 0x000030020400c986 */ /* 0x0001e8000c101124 */
[----:B0-----:R-:W3:Y:S01]  /*13870*/  LDL.LU R2, [R1+0x6c] ;  /* 0x00006c0001027983 */ /* 0x001ee20000300800 */
[----:B-----5:R-:W-:-:S03]  /*13880*/  @!P6 IMAD R3, R3, R17, RZ ;  /* 0x000000110303e224 */ /* 0x020fc600078e02ff */
[----:B------:R-:W4:Y:S04]  /*13890*/  LDL.LU R12, [R1+0x78] ;  /* 0x00007800010c7983 */ /* 0x000f280000300800 */
[----:B------:R0:W-:Y:S04]  /*138a0*/  @!P6 STG.E.U8 desc[UR36][R10.64+0x30], R3 ;  /* 0x000030030a00e986 */ /* 0x0001e8000c101124 */
[----:B0-----:R-:W5:Y:S01]  /*138b0*/  LDL.LU R3, [R1+0x70] ;  /* 0x0000700001037983 */ /* 0x001f620000300800 */
        /* <DEDUP_REMOVED lines=11> */
[-C--:B----4-:R-:W-:Y:S02]  /*13970*/  @!P5 IMAD R12, R12, R17.reuse, RZ ;  /* 0x000000110c0cd224 */ /* 0x090fe400078e02ff */
[----:B---3--:R-:W-:-:S05]  /*13980*/  @!P4 IMAD R2, R2, R17, RZ ;  /* 0x000000110202c224 */ /* 0x008fca00078e02ff */
[----:B------:R0:W-:Y:S04]  /*13990*/  @!P4 STG.E.U8 desc[UR36][R4.64+0x39], R2 ;  /* 0x000039020400c986 */ /* 0x0001e8000c101124 */
[----:B0-----:R-:W3:Y:S01]  /*139a0*/  LDL.LU R2, [R1+0x80] ;  /* 0x0000800001027983 */ /* 0x001ee20000300800 */
[----:B-----5:R-:W-:-:S03]  /*139b0*/  @!P6 IMAD R3, R3, R17, RZ ;  /* 0x000000110303e224 */ /* 0x020fc600078e02ff */
[----:B------:R0:W-:Y:S04]  /*139c0*/  @!P5 STG.E.U8 desc[UR36][R10.64+0x38], R12 ;  /* 0x0000380c0a00d986 */ /* 0x0001e8000c101124 */
[----:B------:R1:W-:Y:S04]  /*139d0*/  @!P6 STG.E.U8 desc[UR36][R10.64+0x39], R3 ;  /* 0x000039030a00e986 */ /* 0x0003e8000c101124 */
[----:B0-----:R-:W4:Y:S04]  /*139e0*/  LDL.LU R12, [R1+0xa0] ;  /* 0x0000a000010c7983 */ /* 0x001f280000300800 */
[----:B-1----:R-:W5:Y:S01]  /*139f0*/  LDL.LU R3, [R1+0x84] ;  /* 0x0000840001037983 */ /* 0x002f620000300800 */
[----:B------:R-:W-:-:S02]  /*13a00*/  ISETP.LT.OR P1, PT, R0, 0x41, !P0 ;  /* 0x000000410000780c */ /* 0x000fc40004721670 */
        /* <DEDUP_REMOVED lines=9> */
[C---:B------:R-:W-:Y:S02]  /*13aa0*/  ISETP.LT.OR P6, PT, R0.reuse, 0x49, !P0 ;  /* 0x000000490000780c */ /* 0x040fe400047c1670 */
[----:B------:R-:W-:-:S02]  /*13ab0*/  ISETP.LT.OR P1, PT, R0, 0x4a, !P0 ;  /* 0x0000004a0000780c */ /* 0x000fc40004721670 */
[----:B------:R-:W-:-:S07]  /*13ac0*/  ISETP.LT.OR P3, PT, R0, 0x49, !P2 ;  /* 0x000000490000780c */ /* 0x000fce0005761670 */
[-C--:B------:R-:W-:Y:S02]  /*13ad0*/  @!P5 IMAD R13, R13, R17.reuse, RZ ;  /* 0x000000110d0dd224 */ /* 0x080fe400078e02ff */
[-C--:B------:R-:W-:Y:S02]  /*13ae0*/  @!P6 IMAD R15, R15, R17.reuse, RZ ;  /* 0x000000110f0fe224 */ /* 0x080fe400078e02ff */
[----:B------:R-:W-:Y:S01]  /*13af0*/  @!P1 IMAD R21, R21, R17, RZ ;  /* 0x0000001115159224 */ /* 0x000fe200078e02ff */
[----:B------:R4:W-:Y:S01]  /*13b00*/  @!P5 STG.E.U8 desc[UR36][R10.64+0x41], R13 ;  /* 0x0000410d0a00d986 */ /* 0x0009e2000c101124 */
[----:B------:R-:W-:-:S13]  /*13b10*/  ISETP.LT.OR P5, PT, R0, 0x51, !P0 ;  /* 0x000000510000780c */ /* 0x000fda00047a1670 */
[-C--:B----4-:R-:W-:Y:S02]  /*13b20*/  @!P5 IMAD R13, R12, R17.reuse, RZ ;  /* 0x000000110c0dd224 */ /* 0x090fe400078e02ff */
[----:B---3--:R-:W-:-:S05]  /*13b30*/  @!P4 IMAD R2, R2, R17, RZ ;  /* 0x000000110202c224 */ /* 0x008fca00078e02ff */
[----:B------:R-:W-:Y:S01]  /*13b40*/  @!P4 STG.E.U8 desc[UR36][R10.64+0x40], R2 ;  /* 0x000040020a00c986 */ /* 0x000fe2000c101124 */
[----:B------:R-:W-:-:S03]  /*13b50*/  ISETP.LT.OR P4, PT, R0, 0x4a, !P2 ;  /* 0x0000004a0000780c */ /* 0x000fc60005781670 */
[----:B------:R0:W-:Y:S01]  /*13b60*/  @!P6 STG.E.U8 desc[UR36][R4.64+0x48], R15 ;  /* 0x0000480f0400e986 */ /* 0x0001e2000c101124 */
[----:B------:R-:W-:-:S03]  /*13b70*/  ISETP.LT.OR P6, PT, R0, 0x52, !P0 ;  /* 0x000000520000780c */ /* 0x000fc600047c1670 */
[----:B------:R-:W-:Y:S01]  /*13b80*/  @!P1 STG.E.U8 desc[UR36][R4.64+0x49], R21 ;  /* 0x0000491504009986 */ /* 0x000fe2000c101124 */
[----:B------:R-:W-:-:S05]  /*13b90*/  ISETP.LT.OR P1, PT, R0, 0x51, !P2 ;  /* 0x000000510000780c */ /* 0x000fca0005721670 */
[-C--:B------:R-:W-:Y:S02]  /*13ba0*/  @!P4 IMAD R23, R23, R17.reuse, RZ ;  /* 0x000000111717c224 */ /* 0x080fe400078e02ff */
[-C--:B-----5:R-:W-:Y:S02]  /*13bb0*/  @!P3 IMAD R3, R3, R17.reuse, RZ ;  /* 0x000000110303b224 */ /* 0x0a0fe400078e02ff */
[-C--:B0-----:R-:W-:Y:S01]  /*13bc0*/  @!P6 IMAD R15, R235, R17.reuse, RZ ;  /* 0x00000011eb0fe224 */ /* 0x081fe200078e02ff */
[----:B------:R-:W-:Y:S03]  /*13bd0*/  @!P4 STG.E.U8 desc[UR36][R10.64+0x49], R23 ;  /* 0x000049170a00c986 */ /* 0x000fe6000c101124 */
[----:B------:R-:W-:Y:S01]  /*13be0*/  @!P1 IMAD R153, R153, R17, RZ ;  /* 0x0000001199999224 */ /* 0x000fe200078e02ff */
[----:B------:R0:W-:Y:S01]  /*13bf0*/  @!P3 STG.E.U8 desc[UR36][R10.64+0x48], R3 ;  /* 0x000048030a00b986 */ /* 0x0001e2000c101124 */
[----:B------:R-:W-:-:S02]  /*13c00*/  ISETP.LT.OR P3, PT, R0, 0x52, !P2 ;  /* 0x000000520000780c */ /* 0x000fc40005761670 */
[C---:B------:R-:W-:Y:S01]  /*13c10*/  ISETP.LT.OR P4, PT, R0.reuse, 0x59, !P0 ;  /* 0x000000590000780c */ /* 0x040fe20004781670 */
[----:B------:R1:W-:Y:S01]  /*13c20*/  @!P5 STG.E.U8 desc[UR36][R4.64+0x50], R13 ;  /* 0x0000500d0400d986 */ /* 0x0003e2000c101124 */
[----:B------:R-:W-:-:S03]  /*13c30*/  ISETP.LT.OR P5, PT, R0, 0x5a, !P0 ;  /* 0x0000005a0000780c */ /* 0x000fc600047a1670 */
[----:B------:R3:W-:Y:S01]  /*13c40*/  @!P6 STG.E.U8 desc[UR36][R4.64+0x51], R15 ;  /* 0x0000510f0400e986 */ /* 0x0007e2000c101124 */
[----:B------:R-:W-:-:S03]  /*13c50*/  ISETP.LT.OR P6, PT, R0, 0x59, !P2 ;  /* 0x000000590000780c */ /* 0x000fc600057c1670 */
[----:B------:R-:W-:Y:S01]  /*13c60*/  @!P1 STG.E.U8 desc[UR36][R10.64+0x50], R153 ;  /* 0x000050990a009986 */ /* 0x000fe2000c101124 */
[----:B------:R-:W-:Y:S01]  /*13c70*/  ISETP.LT.OR P1, PT, R0, 0x5a, !P2 ;  /* 0x0000005a0000780c */ /* 0x000fe20005721670 */
[-C--:B0-----:R-:W-:Y:S02]  /*13c80*/  @!P3 IMAD R3, R234, R17.reuse, RZ ;  /* 0x00000011ea03b224 */ /* 0x081fe400078e02ff */
[-C--:B------:R-:W-:Y:S02]  /*13c90*/  @!P4 IMAD R21, R233, R17.reuse, RZ ;  /* 0x00000011e915c224 */ /* 0x080fe400078e02ff */
[-C--:B-1----:R-:W-:Y:S01]  /*13ca0*/  @!P5 IMAD R13, R232, R17.reuse, RZ ;  /* 0x00000011e80dd224 */ /* 0x082fe200078e02ff */
[----:B------:R0:W-:Y:S03]  /*13cb0*/  @!P3 STG.E.U8 desc[UR36][R10.64+0x51], R3 ;  /* 0x000051030a00b986 */ /* 0x0001e6000c101124 */
[----:B---3--:R-:W-:Y:S01]  /*13cc0*/  @!P6 IMAD R15, R231, R17, RZ ;  /* 0x00000011e70fe224 */ /* 0x008fe200078e02ff */
[----:B------:R1:W-:Y:S01]  /*13cd0*/  @!P4 STG.E.U8 desc[UR36][R4.64+0x58], R21 ;  /* 0x000058150400c986 */ /* 0x0003e2000c101124 */
[----:B------:R-:W-:-:S02]  /*13ce0*/  ISETP.LT.OR P3, PT, R0, 0x61, !P0 ;  /* 0x000000610000780c */ /* 0x000fc40004761670 */
[----:B------:R-:W-:Y:S01]  /*13cf0*/  @!P1 IMAD R23, R230, R17, RZ ;  /* 0x00000011e6179224 */ /* 0x000fe200078e02ff */
        /* <DEDUP_REMOVED lines=8> */
[-C--:B-1----:R-:W-:Y:S02]  /*13d80*/  @!P4 IMAD R21, R228, R17.reuse, RZ ;  /* 0x00000011e415c224 */ /* 0x082fe400078e02ff */
[-C--:B---3--:R-:W-:Y:S01]  /*13d90*/  @!P5 IMAD R13, R227, R17.reuse, RZ ;  /* 0x00000011e30dd224 */ /* 0x088fe200078e02ff */
[----:B------:R0:W-:Y:S03]  /*13da0*/  @!P3 STG.E.U8 desc[UR36][R4.64+0x60], R3 ;  /* 0x000060030400b986 */ /* 0x0001e6000c101124 */
[----:B----4-:R-:W-:Y:S01]  /*13db0*/  @!P6 IMAD R15, R226, R17, RZ ;  /* 0x00000011e20fe224 */ /* 0x010fe200078e02ff */
        /* <DEDUP_REMOVED lines=134> */
[-C--:B----4-:R-:W-:Y:S01]  /*14620*/  @!P6 IMAD R15, R181, R17.reuse, RZ ;  /* 0x00000011b50fe224 */ /* 0x090fe200078e02ff */
[----:B------:R1:W-:Y:S03]  /*14630*/  @!P4 STG.E.U8 desc[UR36][R10.64+0xb8], R21 ;  /* 0x0000b8150a00c986 */ /* 0x0003e6000c101124 */
[----:B------:R-:W-:Y:S01]  /*14640*/  @!P1 IMAD R23, R180, R17, RZ ;  /* 0x00000011b4179224 */ /* 0x000fe200078e02ff */
[C---:B------:R-:W-:Y:S01]  /*14650*/  ISETP.LT.OR P3, PT, R0.reuse, 0xc1, !P2 ;  /* 0x000000c10000780c */ /* 0x040fe20005761670 */
[----:B------:R3:W-:Y:S01]  /*14660*/  @!P5 STG.E.U8 desc[UR36][R10.64+0xb9], R13 ;  /* 0x0000b90d0a00d986 */ /* 0x0007e2000c101124 */
[----:B------:R-:W-:-:S02]  /*14670*/  ISETP.LT.OR P4, PT, R0, 0xc2, !P2 ;  /* 0x000000c20000780c */ /* 0x000fc40005781670 */
[C---:B------:R-:W-:Y:S01]  /*14680*/  ISETP.LT.OR P5, PT, R0.reuse, 0xc9, !P0 ;  /* 0x000000c90000780c */ /* 0x040fe200047a1670 */
[----:B------:R4:W-:Y:S01]  /*14690*/  @!P6 STG.E.U8 desc[UR36][R4.64+0xc0], R15 ;  /* 0x0000c00f0400e986 */ /* 0x0009e2000c101124 */
[----:B------:R-:W-:-:S03]  /*146a0*/  ISETP.LT.OR P6, PT, R0, 0xca, !P0 ;  /* 0x000000ca0000780c */ /* 0x000fc600047c1670 */
[----:B------:R-:W-:Y:S01]  /*146b0*/  @!P1 STG.E.U8 desc[UR36][R4.64+0xc1], R23 ;  /* 0x0000c11704009986 */ /* 0x000fe2000c101124 */
[----:B------:R-:W-:-:S03]  /*146c0*/  ISETP.LT.OR P1, PT, R0, 0xc9, !P2 ;  /* 0x000000c90000780c */ /* 0x000fc60005721670 */
[-C--:B0-----:R-:W-:Y:S02]  /*146d0*/  @!P3 IMAD R3, R179, R17.reuse, RZ ;  /* 0x00000011b303b224 */ /* 0x081fe400078e02ff */
[-C--:B-1----:R-:W-:Y:S02]  /*146e0*/  @!P4 IMAD R21, R178, R17.reuse, RZ ;  /* 0x00000011b215c224 */ /* 0x082fe400078e02ff */
[-C--:B---3--:R-:W-:Y:S02]  /*146f0*/  @!P5 IMAD R13, R177, R17.reuse, RZ ;  /* 0x00000011b10dd224 */ /* 0x088fe400078e02ff */
[-C--:B----4-:R-:W-:Y:S01]  /*14700*/  @!P6 IMAD R15, R176, R17.reuse, RZ ;  /* 0x00000011b00fe224 */ /* 0x090fe200078e02ff */
[----:B------:R0:W-:Y:S03]  /*14710*/  @!P3 STG.E.U8 desc[UR36][R10.64+0xc0], R3 ;  /* 0x0000c0030a00b986 */ /* 0x0001e6000c101124 */
        /* <DEDUP_REMOVED lines=36> */
[----:B------:R4:W-:Y:S04]  /*14960*/  @!P6 STG.E.U8 desc[UR36][R10.64+0xd9], R15 ;  /* 0x0000d90f0a00e986 */ /* 0x0009e8000c101124 */
[----:B------:R-:W-:Y:S01]  /*14970*/  @!P1 STG.E.U8 desc[UR36][R4.64+0xe0], R153 ;  /* 0x0000e09904009986 */ /* 0x000fe2000c101124 */
[C---:B------:R-:W-:Y:S02]  /*14980*/  ISETP.LT.OR P1, PT, R0.reuse, 0xea, !P0 ;  /* 0x000000ea0000780c */ /* 0x040fe40004721670 */
[----:B------:R-:W-:Y:S01]  /*14990*/  ISETP.LT.OR P6, PT, R0, 0xe9, !P0 ;  /* 0x000000e90000780c */ /* 0x000fe200047c1670 */
[-C--:B0-----:R-:W-:Y:S02]  /*149a0*/  @!P3 IMAD R3, R164, R17.reuse, RZ ;  /* 0x00000011a403b224 */ /* 0x081fe400078e02ff */
[----:B-1----:R-:W-:-:S02]  /*149b0*/  @!P4 IMAD R21, R163, R17, RZ ;  /* 0x00000011a315c224 */ /* 0x002fc400078e02ff */
[----:B---3--:R-:W-:Y:S01]  /*149c0*/  @!P5 IMAD R13, R162, R17, RZ ;  /* 0x00000011a20dd224 */ /* 0x008fe200078e02ff */
[----:B------:R0:W-:Y:S01]  /*149d0*/  @!P3 STG.E.U8 desc[UR36][R4.64+0xe1], R3 ;  /* 0x0000e1030400b986 */ /* 0x0001e2000c101124 */
[----:B------:R-:W-:-:S04]  /*149e0*/  ISETP.LT.OR P3, PT, R0, 0xe9, !P2 ;  /* 0x000000e90000780c */ /* 0x000fc80005761670 */
[-C--:B------:R-:W-:Y:S01]  /*149f0*/  @!P1 IMAD R23, R160, R17.reuse, RZ ;  /* 0x00000011a0179224 */ /* 0x080fe200078e02ff */
[----:B------:R2:W-:Y:S01]  /*14a00*/  @!P4 STG.E.U8 desc[UR36][R10.64+0xe0], R21 ;  /* 0x0000e0150a00c986 */ /* 0x0005e2000c101124 */
[----:B----4-:R-:W-:Y:S01]  /*14a10*/  @!P6 IMAD R15, R161, R17, RZ ;  /* 0x00000011a10fe224 */ /* 0x010fe200078e02ff */
[C---:B------:R-:W-:Y:S02]  /*14a20*/  ISETP.LT.OR P4, PT, R0.reuse, 0xea, !P2 ;  /* 0x000000ea0000780c */ /* 0x040fe40005781670 */
[----:B------:R1:W-:Y:S01]  /*14a30*/  @!P5 STG.E.U8 desc[UR36][R10.64+0xe1], R13 ;  /* 0x0000e10d0a00d986 */ /* 0x0003e2000c101124 */
[----:B------:R-:W-:-:S03]  /*14a40*/  ISETP.LT.OR P5, PT, R0, 0xf1, !P0 ;  /* 0x000000f10000780c */ /* 0x000fc600047a1670 */
[----:B------:R-:W-:Y:S01]  /*14a50*/  @!P1 STG.E.U8 desc[UR36][R4.64+0xe9], R23 ;  /* 0x0000e91704009986 */ /* 0x000fe2000c101124 */
[----:B------:R-:W-:-:S03]  /*14a60*/  ISETP.LT.OR P1, PT, R0, 0xf2, !P0 ;  /* 0x000000f20000780c */ /* 0x000fc60004721670 */
[----:B------:R3:W-:Y:S01]  /*14a70*/  @!P6 STG.E.U8 desc[UR36][R4.64+0xe8], R15 ;  /* 0x0000e80f0400e986 */ /* 0x0007e2000c101124 */
[----:B------:R-:W-:Y:S01]  /*14a80*/  ISETP.LT.OR P6, PT, R0, 0xf1, !P2 ;  /* 0x000000f10000780c */ /* 0x000fe200057c1670 */
[-C--:B0-----:R-:W-:Y:S02]  /*14a90*/  @!P3 IMAD R3, R159, R17.reuse, RZ ;  /* 0x000000119f03b224 */ /* 0x081fe400078e02ff */
[-C--:B--2---:R-:W-:Y:S02]  /*14aa0*/  @!P4 IMAD R21, R158, R17.reuse, RZ ;  /* 0x000000119e15c224 */ /* 0x084fe400078e02ff */
[-C--:B-1----:R-:W-:Y:S01]  /*14ab0*/  @!P5 IMAD R13, R157, R17.reuse, RZ ;  /* 0x000000119d0dd224 */ /* 0x082fe200078e02ff */
[----:B------:R0:W-:Y:S01]  /*14ac0*/  @!P3 STG.E.U8 desc[UR36][R10.64+0xe8], R3 ;  /* 0x0000e8030a00b986 */ /* 0x0001e2000c101124 */
[----:B------:R-:W-:Y:S02]  /*14ad0*/  ISETP.LT.OR P3, PT, R0, 0xf2, !P2 ;  /* 0x000000f20000780c */ /* 0x000fe40005761670 */
[-C--:B---3--:R-:W-:Y:S01]  /*14ae0*/  @!P1 IMAD R15, R156, R17.reuse, RZ ;  /* 0x000000119c0f9224 */ /* 0x088fe200078e02ff */
[----:B------:R1:W-:Y:S03]  /*14af0*/  @!P4 STG.E.U8 desc[UR36][R10.64+0xe9], R21 ;  /* 0x0000e9150a00c986 */ /* 0x0003e6000c101124 */
[----:B------:R-:W-:Y:S01]  /*14b00*/  @!P6 IMAD R23, R155, R17, RZ ;  /* 0x000000119b17e224 */ /* 0x000fe200078e02ff */
[C---:B------:R-:W-:Y:S01]  /*14b10*/  ISETP.LT.OR P4, PT, R0.reuse, 0xf9, !P0 ;  /* 0x000000f90000780c */ /* 0x040fe20004781670 */
[----:B------:R-:W-:Y:S01]  /*14b20*/  @!P1 STG.E.U8 desc[UR36][R4.64+0xf1], R15 ;  /* 0x0000f10f04009986 */ /* 0x000fe2000c101124 */
[----:B------:R-:W-:-:S02]  /*14b30*/  ISETP.LT.OR P0, PT, R0, 0xfa, !P0 ;  /* 0x000000fa0000780c */ /* 0x000fc40004701670 */
[C---:B------:R-:W-:Y:S01]  /*14b40*/  ISETP.GE.AND P1, PT, R19.reuse, 0x81, PT ;  /* 0x000000811300780c */ /* 0x040fe20003f26270 */
[----:B------:R2:W-:Y:S01]  /*14b50*/  @!P5 STG.E.U8 desc[UR36][R4.64+0xf0], R13 ;  /* 0x0000f00d0400d986 */ /* 0x0005e2000c101124 */
[C---:B------:R-:W-:Y:S02]  /*14b60*/  ISETP.LT.OR P5, PT, R0.reuse, 0xf9, !P2 ;  /* 0x000000f90000780c */ /* 0x040fe400057a1670 */
[C---:B------:R-:W-:Y:S01]  /*14b70*/  ISETP.LT.OR P2, PT, R0.reuse, 0xfa, !P2 ;  /* 0x000000fa0000780c */ /* 0x040fe20005741670 */
[----:B------:R-:W-:Y:S01]  /*14b80*/  @!P6 STG.E.U8 desc[UR36][R10.64+0xf0], R23 ;  /* 0x0000f0170a00e986 */ /* 0x000fe2000c101124 */
[----:B------:R-:W-:Y:S01]  /*14b90*/  ISETP.LT.OR P6, PT, R0, 0x1, !P1 ;  /* 0x000000010000780c */ /* 0x000fe20004fc1670 */
[-C--:B0-----:R-:W-:Y:S02]  /*14ba0*/  @!P3 IMAD R3, R154, R17.reuse, RZ ;  /* 0x000000119a03b224 */ /* 0x081fe400078e02ff */
[-C--:B-1----:R-:W-:Y:S02]  /*14bb0*/  @!P4 IMAD R21, R152, R17.reuse, RZ ;  /* 0x000000119815c224 */ /* 0x082fe400078e02ff */
[----:B------:R-:W-:Y:S01]  /*14bc0*/  @!P0 IMAD R153, R22, R17, RZ ;  /* 0x0000001116998224 */ /* 0x000fe200078e02ff */
[----:B------:R0:W-:Y:S01]  /*14bd0*/  @!P3 STG.E.U8 desc[UR36][R10.64+0xf1], R3 ;  /* 0x0000f1030a00b986 */ /* 0x0001e2000c101124 */
[----:B------:R-:W-:-:S02]  /*14be0*/  ISETP.GE.AND P3, PT, R19, 0x89, PT ;  /* 0x000000891300780c */ /* 0x000fc40003f66270 */
[-C--:B--2---:R-:W-:Y:S02]  /*14bf0*/  @!P5 IMAD R13, R20, R17.reuse, RZ ;  /* 0x00000011140dd224 */ /* 0x084fe400078e02ff */
[-C--:B------:R-:W-:Y:S01]  /*14c00*/  @!P2 IMAD R15, R14, R17.reuse, RZ ;  /* 0x000000110e0fa224 */ /* 0x080fe200078e02ff */
[----:B------:R-:W-:Y:S01]  /*14c10*/  @!P0 STG.E.U8 desc[UR36][R4.64+0xf9], R153 ;  /* 0x0000f99904008986 */ /* 0x000fe2000c101124 */
[----:B------:R-:W-:Y:S01]  /*14c20*/  @!P6 IMAD R19, R24, R17, RZ ;  /* 0x000000111813e224 */ /* 0x000fe200078e02ff */
[C---:B------:R-:W-:Y:S02]  /*14c30*/  ISETP.LT.OR P0, PT, R0.reuse, 0x2, !P1 ;  /* 0x000000020000780c */ /* 0x040fe40004f01670 */
[----:B------:R1:W-:Y:S01]  /*14c40*/  @!P4 STG.E.U8 desc[UR36][R4.64+0xf8], R21 ;  /* 0x0000f8150400c986 */ /* 0x0003e2000c101124 */
[----:B------:R-:W-:-:S03]  /*14c50*/  ISETP.LT.OR P4, PT, R0, 0x1, !P3 ;  /* 0x000000010000780c */ /* 0x000fc60005f81670 */
[----:B------:R-:W-:Y:S01]  /*14c60*/  @!P5 STG.E.U8 desc[UR36][R10.64+0xf8], R13 ;  /* 0x0000f80d0a00d986 */ /* 0x000fe2000c101124 */
[----:B------:R-:W-:-:S03]  /*14c70*/  ISETP.LT.OR P5, PT, R0, 0x2, !P3 ;  /* 0x000000020000780c */ /* 0x000fc60005fa1670 */
[----:B------:R-:W-:Y:S01]  /*14c80*/  @!P2 STG.E.U8 desc[UR36][R10.64+0xf9], R15 ;  /* 0x0000f90f0a00a986 */ /* 0x000fe2000c101124 */
[----:B------:R-:W-:-:S03]  /*14c90*/  ISETP.LT.OR P2, PT, R0, 0x9, !P1 ;  /* 0x000000090000780c */ /* 0x000fc60004f41670 */
[----:B------:R-:W-:Y:S01]  /*14ca0*/  @!P6 STG.E.U8 desc[UR36][R6.64], R19 ;  /* 0x000000130600e986 */ /* 0x000fe2000c101124 */
[----:B------:R-:W-:Y:S01]  /*14cb0*/  ISETP.LT.OR P6, PT, R0, 0xa, !P1 ;  /* 0x0000000a0000780c */ /* 0x000fe20004fc1670 */
[-C--:B------:R-:W-:Y:S02]  /*14cc0*/  @!P0 IMAD R25, R25, R17.reuse, RZ ;  /* 0x0000001119198224 */ /* 0x080fe400078e02ff */
[-C--:B0-----:R-:W-:Y:S02]  /*14cd0*/  @!P4 IMAD R3, R26, R17.reuse, RZ ;  /* 0x000000111a03c224 */ /* 0x081fe400078e02ff */
[-C--:B------:R-:W-:Y:S01]  /*14ce0*/  @!P5 IMAD R27, R27, R17.reuse, RZ ;  /* 0x000000111b1bd224 */ /* 0x080fe200078e02ff */
[----:B------:R-:W-:Y:S03]  /*14cf0*/  @!P0 STG.E.U8 desc[UR36][R6.64+0x1], R25 ;  /* 0x0000011906008986 */ /* 0x000fe6000c101124 */
[----:B-1----:R-:W-:Y:S01]  /*14d00*/  @!P2 IMAD R5, R28, R17, RZ ;  /* 0x000000111c05a224 */ /* 0x002fe200078e02ff */
[----:B------:R0:W-:Y:S01]  /*14d10*/  @!P4 STG.E.U8 desc[UR36][R8.64], R3 ;  /* 0x000000030800c986 */ /* 0x0001e2000c101124 */
[----:B------:R-:W-:-:S02]  /*14d20*/  ISETP.LT.OR P0, PT, R0, 0xa, !P3 ;  /* 0x0000000a0000780c */ /* 0x000fc40005f01670 */
[----:B------:R-:W-:Y:S01]  /*14d30*/  @!P6 IMAD R29, R29, R17, RZ ;  /* 0x000000111d1de224 */ /* 0x000fe200078e02ff */
[C---:B------:R-:W-:Y:S01]  /*14d40*/  ISETP.LT.OR P4, PT, R0.reuse, 0x9, !P3 ;  /* 0x000000090000780c */ /* 0x040fe20005f81670 */
[----:B------:R-:W-:Y:S01]  /*14d50*/  @!P5 STG.E.U8 desc[UR36][R8.64+0x1], R27 ;  /* 0x0000011b0800d986 */ /* 0x000fe2000c101124 */
[----:B------:R-:W-:-:S03]  /*14d60*/  ISETP.LT.OR P5, PT, R0, 0x11, !P1 ;  /* 0x000000110000780c */ /* 0x000fc60004fa1670 */
[----:B------:R1:W-:Y:S01]  /*14d70*/  @!P2 STG.E.U8 desc[UR36][R6.64+0x8], R5 ;  /* 0x000008050600a986 */ /* 0x0003e2000c101124 */
[----:B------:R-:W-:-:S03]  /*14d80*/  ISETP.LT.OR P2, PT, R0, 0x12, !P1 ;  /* 0x000000120000780c */ /* 0x000fc60004f41670 */
[----:B------:R-:W-:Y:S01]  /*14d90*/  @!P6 STG.E.U8 desc[UR36][R6.64+0x9], R29 ;  /* 0x0000091d0600e986 */ /* 0x000fe2000c101124 */
[----:B------:R-:W-:Y:S01]  /*14da0*/  ISETP.LT.OR P6, PT, R0, 0x11, !P3 ;  /* 0x000000110000780c */ /* 0x000fe20005fc1670 */
[-C--:B------:R-:W-:Y:S02]  /*14db0*/  @!P0 IMAD R31, R31, R17.reuse, RZ ;  /* 0x000000111f1f8224 */ /* 0x080fe400078e02ff */
[-C--:B0-----:R-:W-:Y:S02]  /*14dc0*/  @!P4 IMAD R3, R30, R17.reuse, RZ ;  /* 0x000000111e03c224 */ /* 0x081fe400078e02ff */
[-C--:B------:R-:W-:Y:S01]  /*14dd0*/  @!P5 IMAD R11, R32, R17.reuse, RZ ;  /* 0x00000011200bd224 */ /* 0x080fe200078e02ff */
[----:B------:R-:W-:Y:S03]  /*14de0*/  @!P0 STG.E.U8 desc[UR36][R8.64+0x9], R31 ;  /* 0x0000091f08008986 */ /* 0x000fe6000c101124 */
[----:B------:R-:W-:Y:S01]  /*14df0*/  @!P2 IMAD R33, R33, R17, RZ ;  /* 0x000000112121a224 */ /* 0x000fe200078e02ff */
[----:B------:R0:W-:Y:S01]  /*14e00*/  @!P4 STG.E.U8 desc[UR36][R8.64+0x8], R3 ;  /* 0x000008030800c986 */ /* 0x0001e2000c101124 */
[----:B------:R-:W-:-:S02]  /*14e10*/  ISETP.LT.OR P0, PT, R0, 0x12, !P3 ;  /* 0x000000120000780c */ /* 0x000fc40005f01670 */
[----:B-1----:R-:W-:Y:S01]  /*14e20*/  @!P6 IMAD R5, R34, R17, RZ ;  /* 0x000000112205e224 */ /* 0x002fe200078e02ff */
[C---:B------:R-:W-:Y:S01]  /*14e30*/  ISETP.LT.OR P4, PT, R0.reuse, 0x19, !P1 ;  /* 0x000000190000780c */ /* 0x040fe20004f81670 */
[----:B------:R-:W-:Y:S01]  /*14e40*/  @!P5 STG.E.U8 desc[UR36][R6.64+0x10], R11 ;  /* 0x0000100b0600d986 */ /* 0x000fe2000c101124 */
[----:B------:R-:W-:-:S03]  /*14e50*/  ISETP.LT.OR P5, PT, R0, 0x1a, !P1 ;  /* 0x0000001a0000780c */ /* 0x000fc60004fa1670 */
[----:B------:R-:W-:Y:S01]  /*14e60*/  @!P2 STG.E.U8 desc[UR36][R6.64+0x11], R33 ;  /* 0x000011210600a986 */ /* 0x000fe2000c101124 */
[----:B------:R-:W-:-:S03]  /*14e70*/  ISETP.LT.OR P2, PT, R0, 0x19, !P3 ;  /* 0x000000190000780c */ /* 0x000fc60005f41670 */
[----:B------:R1:W-:Y:S01]  /*14e80*/  @!P6 STG.E.U8 desc[UR36][R8.64+0x10], R5 ;  /* 0x000010050800e986 */ /* 0x0003e2000c101124 */
[----:B------:R-:W-:Y:S01]  /*14e90*/  ISETP.LT.OR P6, PT, R0, 0x1a, !P3 ;  /* 0x0000001a0000780c */ /* 0x000fe20005fc1670 */
[-C--:B------:R-:W-:Y:S02]  /*14ea0*/  @!P0 IMAD R35, R35, R17.reuse, RZ ;  /* 0x0000001123238224 */ /* 0x080fe400078e02ff */
[-C--:B0-----:R-:W-:Y:S02]  /*14eb0*/  @!P4 IMAD R3, R36, R17.reuse, RZ ;  /* 0x000000112403c224 */ /* 0x081fe400078e02ff */
[-C--:B------:R-:W-:Y:S01]  /*14ec0*/  @!P5 IMAD R37, R37, R17.reuse, RZ ;  /* 0x000000112525d224 */ /* 0x080fe200078e02ff */
[----:B------:R-:W-:Y:S01]  /*14ed0*/  @!P0 STG.E.U8 desc[UR36][R8.64+0x11], R35 ;  /* 0x0000112308008986 */ /* 0x000fe2000c101124 */
[----:B------:R-:W-:Y:S02]  /*14ee0*/  ISETP.LT.OR P0, PT, R0, 0x22, !P1 ;  /* 0x000000220000780c */ /* 0x000fe40004f01670 */
[----:B-1----:R-:W-:-:S04]  /*14ef0*/  @!P2 IMAD R5, R38, R17, RZ ;  /* 0x000000112605a224 */ /* 0x002fc800078e02ff */
[----:B------:R-:W-:Y:S01]  /*14f00*/  @!P6 IMAD R39, R39, R17, RZ ;  /* 0x000000112727e224 */ /* 0x000fe200078e02ff */
[----:B------:R0:W-:Y:S01]  /*14f10*/  @!P4 STG.E.U8 desc[UR36][R6.64+0x18], R3 ;  /* 0x000018030600c986 */ /* 0x0001e2000c101124 */
[----:B------:R-:W-:-:S03]  /*14f20*/  ISETP.LT.OR P4, PT, R0, 0x21, !P1 ;  /* 0x000000210000780c */ /* 0x000fc60004f81670 */
        /* <DEDUP_REMOVED lines=216> */
[-C--:B0-----:R-:W-:Y:S02]  /*15cb0*/  @!P4 IMAD R3, R110, R17.reuse, RZ ;  /* 0x000000116e03c224 */ /* 0x081fe400078e02ff */
[-C--:B------:R-:W-:Y:S02]  /*15cc0*/  @!P0 IMAD R111, R111, R17.reuse, RZ ;  /* 0x000000116f6f8224 */ /* 0x080fe400078e02ff */
[-C--:B------:R-:W-:Y:S01]  /*15cd0*/  @!P5 IMAD R11, R112, R17.reuse, RZ ;  /* 0x00000011700bd224 */ /* 0x080fe200078e02ff */
[----:B------:R0:W-:Y:S03]  /*15ce0*/  @!P4 STG.E.U8 desc[UR36][R8.64+0xa8], R3 ;  /* 0x0000a8030800c986 */ /* 0x0001e6000c101124 */
[-C--:B------:R-:W-:Y:S01]  /*15cf0*/  @!P2 IMAD R113, R113, R17.reuse, RZ ;  /* 0x000000117171a224 */ /* 0x080fe200078e02ff */
[----:B------:R-:W-:Y:S03]  /*15d00*/  @!P0 STG.E.U8 desc[UR36][R8.64+0xa9], R111 ;  /* 0x0000a96f08008986 */ /* 0x000fe6000c101124 */
[----:B-1----:R-:W-:Y:S01]  /*15d10*/  @!P6 IMAD R5, R114, R17, RZ ;  /* 0x000000117205e224 */ /* 0x002fe200078e02ff */
[C---:B------:R-:W-:Y:S01]  /*15d20*/  ISETP.LT.OR P0, PT, R0.reuse, 0xb2, !P3 ;  /* 0x000000b20000780c */ /* 0x040fe20005f01670 */
[----:B------:R-:W-:Y:S01]  /*15d30*/  @!P5 STG.E.U8 desc[UR36][R6.64+0xb0], R11 ;  /* 0x0000b00b0600d986 */ /* 0x000fe2000c101124 */
[----:B------:R-:W-:-:S02]  /*15d40*/  ISETP.LT.OR P5, PT, R0, 0xba, !P1 ;  /* 0x000000ba0000780c */ /* 0x000fc40004fa1670 */
[C---:B------:R-:W-:Y:S01]  /*15d50*/  ISETP.LT.OR P4, PT, R0.reuse, 0xb9, !P1 ;  /* 0x000000b90000780c */ /* 0x040fe20004f81670 */
[----:B------:R-:W-:Y:S01]  /*15d60*/  @!P2 STG.E.U8 desc[UR36][R6.64+0xb1], R113 ;  /* 0x0000b1710600a986 */ /* 0x000fe2000c101124 */
[----:B------:R-:W-:-:S03]  /*15d70*/  ISETP.LT.OR P2, PT, R0, 0xb9, !P3 ;  /* 0x000000b90000780c */ /* 0x000fc60005f41670 */
[----:B------:R1:W-:Y:S01]  /*15d80*/  @!P6 STG.E.U8 desc[UR36][R8.64+0xb0], R5 ;  /* 0x0000b0050800e986 */ /* 0x0003e2000c101124 */
[----:B------:R-:W-:-:S03]  /*15d90*/  ISETP.LT.OR P6, PT, R0, 0xba, !P3 ;  /* 0x000000ba0000780c */ /* 0x000fc60005fc1670 */
[-C--:B------:R-:W-:Y:S02]  /*15da0*/  @!P0 IMAD R115, R115, R17.reuse, RZ ;  /* 0x0000001173738224 */ /* 0x080fe400078e02ff */
[-C--:B------:R-:W-:Y:S02]  /*15db0*/  @!P5 IMAD R117, R117, R17.reuse, RZ ;  /* 0x000000117575d224 */ /* 0x080fe400078e02ff */
[-C--:B0-----:R-:W-:Y:S01]  /*15dc0*/  @!P4 IMAD R3, R116, R17.reuse, RZ ;  /* 0x000000117403c224 */ /* 0x081fe200078e02ff */
[----:B------:R-:W-:Y:S01]  /*15dd0*/  @!P0 STG.E.U8 desc[UR36][R8.64+0xb1], R115 ;  /* 0x0000b17308008986 */ /* 0x000fe2000c101124 */
[----:B------:R-:W-:Y:S01]  /*15de0*/  ISETP.LT.OR P0, PT, R0, 0xc1, !P1 ;  /* 0x000000c10000780c */ /* 0x000fe20004f01670 */
[----:B-1----:R-:W-:-:S03]  /*15df0*/  @!P2 IMAD R5, R118, R17, RZ ;  /* 0x000000117605a224 */ /* 0x002fc600078e02ff */
[----:B------:R-:W-:Y:S01]  /*15e00*/  @!P6 IMAD R119, R119, R17, RZ ;  /* 0x000000117777e224 */ /* 0x000fe200078e02ff */
[----:B------:R-:W-:Y:S01]  /*15e10*/  @!P5 STG.E.U8 desc[UR36][R6.64+0xb9], R117 ;  /* 0x0000b9750600d986 */ /* 0x000fe2000c101124 */
[----:B------:R-:W-:-:S03]  /*15e20*/  ISETP.LT.OR P5, PT, R0, 0xc2, !P1 ;  /* 0x000000c20000780c */ /* 0x000fc60004fa1670 */
[----:B------:R0:W-:Y:S01]  /*15e30*/  @!P4 STG.E.U8 desc[UR36][R6.64+0xb8], R3 ;  /* 0x0000b8030600c986 */ /* 0x0001e2000c101124 */
[----:B------:R-:W-:-:S03]  /*15e40*/  ISETP.LT.OR P4, PT, R0, 0xc1, !P3 ;  /* 0x000000c10000780c */ /* 0x000fc60005f81670 */
[----:B------:R-:W-:Y:S01]  /*15e50*/  @!P6 STG.E.U8 desc[UR36][R8.64+0xb9], R119 ;  /* 0x0000b9770800e986 */ /* 0x000fe2000c101124 */
[----:B------:R-:W-:-:S03]  /*15e60*/  ISETP.LT.OR P6, PT, R0, 0xc2, !P3 ;  /* 0x000000c20000780c */ /* 0x000fc60005fc1670 */
[----:B------:R1:W-:Y:S01]  /*15e70*/  @!P2 STG.E.U8 desc[UR36][R8.64+0xb8], R5 ;  /* 0x0000b8050800a986 */ /* 0x0003e2000c101124 */
[----:B------:R-:W-:Y:S01]  /*15e80*/  ISETP.LT.OR P2, PT, R0, 0xc9, !P1 ;  /* 0x000000c90000780c */ /* 0x000fe20004f41670 */
[-C--:B------:R-:W-:Y:S02]  /*15e90*/  @!P0 IMAD R11, R120, R17.reuse, RZ ;  /* 0x00000011780b8224 */ /* 0x080fe400078e02ff */
[-C--:B------:R-:W-:Y:S02]  /*15ea0*/  @!P5 IMAD R121, R121, R17.reuse, RZ ;  /* 0x000000117979d224 */ /* 0x080fe400078e02ff */
[-C--:B0-----:R-:W-:Y:S01]  /*15eb0*/  @!P4 IMAD R3, R122, R17.reuse, RZ ;  /* 0x000000117a03c224 */ /* 0x081fe200078e02ff */
[----:B------:R0:W-:Y:S03]  /*15ec0*/  @!P0 STG.E.U8 desc[UR36][R6.64+0xc0], R11 ;  /* 0x0000c00b06008986 */ /* 0x0001e6000c101124 */
[-C--:B------:R-:W-:Y:S01]  /*15ed0*/  @!P6 IMAD R123, R123, R17.reuse, RZ ;  /* 0x000000117b7be224 */ /* 0x080fe200078e02ff */
[----:B------:R-:W-:Y:S01]  /*15ee0*/  ISETP.LT.OR P0, PT, R0, 0xca, !P1 ;  /* 0x000000ca0000780c */ /* 0x000fe20004f01670 */
[----:B------:R-:W-:Y:S02]  /*15ef0*/  @!P5 STG.E.U8 desc[UR36][R6.64+0xc1], R121 ;  /* 0x0000c1790600d986 */ /* 0x000fe4000c101124 */
[----:B-1----:R-:W-:Y:S01]  /*15f00*/  @!P2 IMAD R5, R124, R17, RZ ;  /* 0x000000117c05a224 */ /* 0x002fe200078e02ff */
[C---:B------:R-:W-:Y:S01]  /*15f10*/  ISETP.LT.OR P5, PT, R0.reuse, 0xc9, !P3 ;  /* 0x000000c90000780c */ /* 0x040fe20005fa1670 */
[----:B------:R1:W-:Y:S01]  /*15f20*/  @!P4 STG.E.U8 desc[UR36][R8.64+0xc0], R3 ;  /* 0x0000c0030800c986 */ /* 0x0003e2000c101124 */
        /* <DEDUP_REMOVED lines=8> */
[----:B------:R-:W-:Y:S03]  /*15fb0*/  @!P0 STG.E.U8 desc[UR36][R6.64+0xc9], R125 ;  /* 0x0000c97d06008986 */ /* 0x000fe6000c101124 */
[-C--:B-1----:R-:W-:Y:S01]  /*15fc0*/  @!P6 IMAD R3, R128, R17.reuse, RZ ;  /* 0x000000118003e224 */ /* 0x082fe200078e02ff */
[----:B------:R0:W-:Y:S03]  /*15fd0*/  @!P5 STG.E.U8 desc[UR36][R8.64+0xc8], R11 ;  /* 0x0000c80b0800d986 */ /* 0x0001e6000c101124 */
[----:B------:R-:W-:Y:S01]  /*15fe0*/  @!P2 IMAD R129, R129, R17, RZ ;  /* 0x000000118181a224 */ /* 0x000fe200078e02ff */
[C---:B------:R-:W-:Y:S01]  /*15ff0*/  ISETP.LT.OR P0, PT, R0.reuse, 0xd1, !P3 ;  /* 0x000000d10000780c */ /* 0x040fe20005f01670 */
[----:B------:R-:W-:Y:S01]  /*16000*/  @!P4 STG.E.U8 desc[UR36][R8.64+0xc9], R127 ;  /* 0x0000c97f0800c986 */ /* 0x000fe2000c101124 */
[----:B------:R-:W-:-:S02]  /*16010*/  ISETP.LT.OR P5, PT, R0, 0xd2, !P3 ;  /* 0x000000d20000780c */ /* 0x000fc40005fa1670 */
[C---:B------:R-:W-:Y:S01]  /*16020*/  ISETP.LT.OR P4, PT, R0.reuse, 0xd9, !P1 ;  /* 0x000000d90000780c */ /* 0x040fe20004f81670 */
[----:B------:R1:W-:Y:S01]  /*16030*/  @!P6 STG.E.U8 desc[UR36][R6.64+0xd0], R3 ;  /* 0x0000d0030600e986 */ /* 0x0003e2000c101124 */
[----:B------:R-:W-:-:S03]  /*16040*/  ISETP.LT.OR P6, PT, R0, 0xda, !P1 ;  /* 0x000000da0000780c */ /* 0x000fc60004fc1670 */
[----:B------:R-:W-:Y:S01]  /*16050*/  @!P2 STG.E.U8 desc[UR36][R6.64+0xd1], R129 ;  /* 0x0000d1810600a986 */ /* 0x000fe2000c101124 */
[----:B------:R-:W-:-:S03]  /*16060*/  ISETP.LT.OR P2, PT, R0, 0xd9, !P3 ;  /* 0x000000d90000780c */ /* 0x000fc60005f41670 */
[-C--:B--2---:R-:W-:Y:S02]  /*16070*/  @!P0 IMAD R5, R130, R17.reuse, RZ ;  /* 0x0000001182058224 */ /* 0x084fe400078e02ff */
[-C--:B------:R-:W-:Y:S02]  /*16080*/  @!P5 IMAD R131, R131, R17.reuse, RZ ;  /* 0x000000118383d224 */ /* 0x080fe400078e02ff */
[-C--:B0-----:R-:W-:Y:S02]  /*16090*/  @!P4 IMAD R11, R132, R17.reuse, RZ ;  /* 0x00000011840bc224 */ /* 0x081fe400078e02ff */
[-C--:B------:R-:W-:Y:S01]  /*160a0*/  @!P6 IMAD R133, R133, R17.reuse, RZ ;  /* 0x000000118585e224 */ /* 0x080fe200078e02ff */
[----:B------:R0:W-:Y:S03]  /*160b0*/  @!P0 STG.E.U8 desc[UR36][R8.64+0xd0], R5 ;  /* 0x0000d00508008986 */ /* 0x0001e6000c101124 */
[----:B-1----:R-:W-:Y:S01]  /*160c0*/  @!P2 IMAD R3, R134, R17, RZ ;  /* 0x000000118603a224 */ /* 0x002fe200078e02ff */
[----:B------:R-:W-:Y:S01]  /*160d0*/  @!P5 STG.E.U8 desc[UR36][R8.64+0xd1], R131 ;  /* 0x0000d1830800d986 */ /* 0x000fe2000c101124 */
[----:B------:R-:W-:-:S02]  /*160e0*/  ISETP.LT.OR P0, PT, R0, 0xda, !P3 ;  /* 0x000000da0000780c */ /* 0x000fc40005f01670 */
        /* <DEDUP_REMOVED lines=14> */
[----:B------:R-:W-:Y:S01]  /*161d0*/  @!P4 STG.E.U8 desc[UR36][R6.64+0xe1], R137 ;  /* 0x0000e1890600c986 */ /* 0x000fe2000c101124 */
[----:B------:R-:W-:-:S02]  /*161e0*/  ISETP.LT.OR P0, PT, R0, 0xe9, !P1 ;  /* 0x000000e90000780c */ /* 0x000fc40004f01670 */
[C---:B------:R-:W-:Y:S01]  /*161f0*/  ISETP.LT.OR P4, PT, R0.reuse, 0xea, !P1 ;  /* 0x000000ea0000780c */ /* 0x040fe20004f81670 */
[----:B------:R1:W-:Y:S01]  /*16200*/  @!P6 STG.E.U8 desc[UR36][R8.64+0xe0], R11 ;  /* 0x0000e00b0800e986 */ /* 0x0003e2000c101124 */
[C---:B------:R-:W-:Y:S02]  /*16210*/  ISETP.LT.OR P6, PT, R0.reuse, 0xe9, !P3 ;  /* 0x000000e90000780c */ /* 0x040fe40005fc1670 */
[C---:B------:R-:W-:Y:S01]  /*16220*/  ISETP.LT.OR P5, PT, R0.reuse, 0xea, !P3 ;  /* 0x000000ea0000780c */ /* 0x040fe20005fa1670 */
[----:B------:R-:W-:Y:S01]  /*16230*/  @!P2 STG.E.U8 desc[UR36][R8.64+0xe1], R139 ;  /* 0x0000e18b0800a986 */ /* 0x000fe2000c101124 */
[----:B------:R-:W-:-:S05]  /*16240*/  ISETP.LT.OR P2, PT, R0, 0xf1, !P1 ;  /* 0x000000f10000780c */ /* 0x000fca0004f41670 */
[-C--:B--2---:R-:W-:Y:S02]  /*16250*/  @!P0 IMAD R3, R140, R17.reuse, RZ ;  /* 0x000000118c038224 */ /* 0x084fe400078e02ff */
[-C--:B------:R-:W-:Y:S02]  /*16260*/  @!P4 IMAD R141, R141, R17.reuse, RZ ;  /* 0x000000118d8dc224 */ /* 0x080fe400078e02ff */
[-C--:B0-----:R-:W-:Y:S02]  /*16270*/  @!P6 IMAD R5, R142, R17.reuse, RZ ;  /* 0x000000118e05e224 */ /* 0x081fe400078e02ff */
[-C--:B------:R-:W-:Y:S02]  /*16280*/  @!P5 IMAD R143, R143, R17.reuse, RZ ;  /* 0x000000118f8fd224 */ /* 0x080fe400078e02ff */
[----:B-1----:R-:W-:Y:S01]  /*16290*/  @!P2 IMAD R11, R144, R17, RZ ;  /* 0x00000011900ba224 */ /* 0x002fe200078e02ff */
[----:B------:R0:W-:Y:S01]  /*162a0*/  @!P0 STG.E.U8 desc[UR36][R6.64+0xe8], R3 ;  /* 0x0000e80306008986 */ /* 0x0001e2000c101124 */
[----:B------:R-:W-:-:S03]  /*162b0*/  ISETP.LT.OR P0, PT, R0, 0xf2, !P1 ;  /* 0x000000f20000780c */ /* 0x000fc60004f01670 */
[----:B------:R-:W-:Y:S01]  /*162c0*/  @!P4 STG.E.U8 desc[UR36][R6.64+0xe9], R141 ;  /* 0x0000e98d0600c986 */ /* 0x000fe2000c101124 */
[----:B------:R-:W-:-:S03]  /*162d0*/  ISETP.LT.OR P4, PT, R0, 0xf1, !P3 ;  /* 0x000000f10000780c */ /* 0x000fc60005f81670 */
[----:B------:R-:W-:Y:S01]  /*162e0*/  @!P6 STG.E.U8 desc[UR36][R8.64+0xe8], R5 ;  /* 0x0000e8050800e986 */ /* 0x000fe2000c101124 */
[----:B------:R-:W-:-:S03]  /*162f0*/  ISETP.LT.OR P6, PT, R0, 0xf2, !P3 ;  /* 0x000000f20000780c */ /* 0x000fc60005fc1670 */
[----:B------:R-:W-:Y:S01]  /*16300*/  @!P5 STG.E.U8 desc[UR36][R8.64+0xe9], R143 ;  /* 0x0000e98f0800d986 */ /* 0x000fe2000c101124 */
[----:B------:R-:W-:-:S03]  /*16310*/  ISETP.LT.OR P5, PT, R0, 0xf9, !P3 ;  /* 0x000000f90000780c */ /* 0x000fc60005fa1670 */
[----:B------:R1:W-:Y:S01]  /*16320*/  @!P2 STG.E.U8 desc[UR36][R6.64+0xf0], R11 ;  /* 0x0000f00b0600a986 */ /* 0x0003e2000c101124 */
[C---:B------:R-:W-:Y:S02]  /*16330*/  ISETP.LT.OR P2, PT, R0.reuse, 0xf9, !P1 ;  /* 0x000000f90000780c */ /* 0x040fe40004f41670 */
[C---:B------:R-:W-:Y:S02]  /*16340*/  ISETP.LT.OR P1, PT, R0.reuse, 0xfa, !P1 ;  /* 0x000000fa0000780c */ /* 0x040fe40004f21670 */
[----:B------:R-:W-:Y:S01]  /*16350*/  ISETP.LT.OR P3, PT, R0, 0xfa, !P3 ;  /* 0x000000fa0000780c */ /* 0x000fe20005f61670 */
[-C--:B------:R-:W-:Y:S02]  /*16360*/  @!P0 IMAD R145, R145, R17.reuse, RZ ;  /* 0x0000001191918224 */ /* 0x080fe400078e02ff */
[-C--:B0-----:R-:W-:Y:S02]  /*16370*/  @!P4 IMAD R3, R146, R17.reuse, RZ ;  /* 0x000000119203c224 */ /* 0x081fe400078e02ff */
[----:B------:R-:W-:-:S02]  /*16380*/  @!P6 IMAD R147, R147, R17, RZ ;  /* 0x000000119393e224 */ /* 0x000fc400078e02ff */
[-C--:B-1----:R-:W-:Y:S02]  /*16390*/  @!P5 IMAD R11, R150, R17.reuse, RZ ;  /* 0x00000011960bd224 */ /* 0x082fe400078e02ff */
[-C--:B------:R-:W-:Y:S02]  /*163a0*/  @!P2 IMAD R5, R148, R17.reuse, RZ ;  /* 0x000000119405a224 */ /* 0x080fe400078e02ff */
[-C--:B------:R-:W-:Y:S02]  /*163b0*/  @!P1 IMAD R149, R149, R17.reuse, RZ ;  /* 0x0000001195959224 */ /* 0x080fe400078e02ff */
[----:B------:R-:W-:Y:S01]  /*163c0*/  @!P3 IMAD R151, R151, R17, RZ ;  /* 0x000000119797b224 */ /* 0x000fe200078e02ff */
[----:B------:R0:W-:Y:S04]  /*163d0*/  @!P0 STG.E.U8 desc[UR36][R6.64+0xf1], R145 ;  /* 0x0000f19106008986 */ /* 0x0001e8000c101124 */
[----:B------:R0:W-:Y:S04]  /*163e0*/  @!P4 STG.E.U8 desc[UR36][R8.64+0xf0], R3 ;  /* 0x0000f0030800c986 */ /* 0x0001e8000c101124 */
[----:B------:R0:W-:Y:S04]  /*163f0*/  @!P6 STG.E.U8 desc[UR36][R8.64+0xf1], R147 ;  /* 0x0000f1930800e986 */ /* 0x0001e8000c101124 */
[----:B------:R0:W-:Y:S04]  /*16400*/  @!P2 STG.E.U8 desc[UR36][R6.64+0xf8], R5 ;  /* 0x0000f8050600a986 */ /* 0x0001e8000c101124 */
[----:B------:R0:W-:Y:S04]  /*16410*/  @!P1 STG.E.U8 desc[UR36][R6.64+0xf9], R149 ;  /* 0x0000f99506009986 */ /* 0x0001e8000c101124 */
[----:B------:R0:W-:Y:S04]  /*16420*/  @!P5 STG.E.U8 desc[UR36][R8.64+0xf8], R11 ;  /* 0x0000f80b0800d986 */ /* 0x0001e8000c101124 */
[----:B------:R0:W-:Y:S02]  /*16430*/  @!P3 STG.E.U8 desc[UR36][R8.64+0xf9], R151 ;  /* 0x0000f9970800b986 */ /* 0x0001e4000c101124 */
.L_x_542:
[----:B------:R-:W-:Y:S05]  /*16440*/  BSYNC B0 ;  /* 0x0000000000007941 */ /* 0x000fea0003800000 */
.L_x_28:
[----:B0-----:R-:W5:Y:S04]  /*16450*/  LDL.LU R3, [R1+0x200] ;  /* 0x0002000001037983 */ /* 0x001f680000300800 */
[----:B------:R-:W5:Y:S01]  /*16460*/  LDL.LU R2, [R1+0x204] ;  /* 0x0002040001027983 */ /* 0x000f620000300800 */
[----:B------:R-:W-:Y:S01]  /*16470*/  ULDC UR4, c[0x0][0xc] ;  /* 0x0000030000047ab9 */ /* 0x000fe20000000800 */
[----:B------:R-:W-:Y:S01]  /*16480*/  ULDC UR5, c[0x0][0x10] ;  /* 0x0000040000057ab9 */ /* 0x000fe20000000800 */
[----:B------:R-:W5:Y:S01]  /*16490*/  LDC R5, c[0x0][0x14] ;  /* 0x00000500ff057b82 */ /* 0x000f620000000800 */
[----:B------:R-:W-:Y:S01]  /*164a0*/  UIMAD.WIDE.U32 UR4, UR4, UR5, URZ ;  /* 0x00000005040472a5 */ /* 0x000fe2000f8e003f */
[----:B------:R-:W-:Y:S01]  /*164b0*/  PRMT R0, RZ, 0x7610, R0 ;  /* 0x00007610ff007816 */ /* 0x000fe20000000000 */
[----:B------:R-:W-:Y:S01]  /*164c0*/  UMOV UR42, 0xffffffff ;  /* 0xffffffff002a7882 */ /* 0x000fe20000000000 */
[----:B------:R-:W-:-:S03]  /*164d0*/  UMOV UR43, 0xffffffff ;  /* 0xffffffff002b7882 */ /* 0x000fc60000000000 */
[----:B-----5:R-:W-:-:S04]  /*164e0*/  IMAD.WIDE.U32 R2, R5, UR4, R2 ;  /* 0x0000000405027c25 */ /* 0x020fc8000f8e0002 */
[----:B------:R-:W-:Y:S01]  /*164f0*/  IMAD R5, R5, UR5, RZ ;  /* 0x0000000505057c24 */ /* 0x000fe2000f8e02ff */
[----:B------:R-:W-:Y:S01]  /*16500*/  ULDC.64 UR4, c[0x0][0x650] ;  /* 0x0001940000047ab9 */ /* 0x000fe20000000a00 */
[----:B-1-3--:R-:W-:Y:S01]  /*16510*/  IMAD.MOV.U32 R6, RZ, RZ, R2 ;  /* 0x000000ffff067224 */ /* 0x00afe200078e0002 */
[----:B------:R-:W-:Y:S02]  /*16520*/  ISETP.GE.U32.AND P0, PT, R2, UR4, PT ;  /* 0x0000000402007c0c */ /* 0x000fe4000bf06070 */
[----:B------:R-:W-:-:S04]  /*16530*/  IADD3 R4, R3, R5, RZ ;  /* 0x0000000503047210 */ /* 0x000fc80007ffe0ff */
[----:B------:R-:W-:Y:S01]  /*16540*/  ISETP.GE.U32.AND.EX P0, PT, R4, UR5, PT, P0 ;  /* 0x0000000504007c0c */ /* 0x000fe2000bf06100 */
[----:B------:R0:W-:Y:S04]  /*16550*/  STL [R1+0x200], R4 ;  /* 0x0002000401007387 */ /* 0x0001e80000100800 */
[----:B------:R0:W-:Y:S08]  /*16560*/  STL [R1+0x204], R6 ;  /* 0x0002040601007387 */ /* 0x0001f00000100800 */
[----:B------:R-:W-:Y:S05]  /*16570*/  @P0 BRA `(.L_x_543) ;  /* 0x0000000400880947 */ /* 0x000fea0003800000 */
[----:B------:R-:W1:Y:S01]  /*16580*/  S2UR UR6, SR_CTAID.X ;  /* 0x00000000000679c3 */ /* 0x000e620000002500 */
[----:B------:R-:W-:Y:S01]  /*16590*/  ULDC.64 UR12, c[0x0][0x628] ;  /* 0x00018a00000c7ab9 */ /* 0x000fe20000000a00 */
[----:B------:R-:W-:Y:S01]  /*165a0*/  ULDC UR4, c[0x0][0x150] ;  /* 0x0000540000047ab9 */ /* 0x000fe20000000800 */
[----:B------:R-:W-:Y:S01]  /*165b0*/  ISETP.NE.U32.AND P0, PT, RZ, UR12, PT ;  /* 0x0000000cff007c0c */ /* 0x000fe2000bf05070 */
[----:B------:R-:W-:Y:S01]  /*165c0*/  ULDC UR15, c[0x0][0x630] ;  /* 0x00018c00000f7ab9 */ /* 0x000fe20000000800 */
[----:B------:R-:W-:Y:S01]  /*165d0*/  R2UR UR16, R6 ;  /* 0x00000000061072ca */ /* 0x000fe200000e0000 */
[----:B------:R-:W-:Y:S01]  /*165e0*/  ULDC UR19, c[0x0][0x154] ;  /* 0x0000550000137ab9 */ /* 0x000fe20000000800 */
[----:B------:R-:W-:Y:S01]  /*165f0*/  ISETP.NE.AND.EX P0, PT, RZ, UR13, PT, P0 ;  /* 0x0000000dff007c0c */ /* 0x000fe2000bf05300 */
[----:B------:R-:W3:Y:S01]  /*16600*/  S2UR UR18, SR_CTAID.Y ;  /* 0x00000000001279c3 */ /* 0x000ee20000002600 */
[----:B------:R-:W-:Y:S02]  /*16610*/  R2UR UR17, R4 ;  /* 0x00000000041172ca */ /* 0x000fe400000e0000 */
[----:B------:R-:W-:-:S02]  /*16620*/  R2UR UR10, R6 ;  /* 0x00000000060a72ca */ /* 0x000fc400000e0000 */
[----:B------:R-:W-:Y:S02]  /*16630*/  R2UR UR11, R4 ;  /* 0x00000000040b72ca */ /* 0x000fe400000e0000 */
[----:B-1----:R-:W-:-:S05]  /*16640*/  I2FP.F32.U32 R0, UR6 ;  /* 0x0000000600007c45 */ /* 0x002fca0008201000 */
[----:B------:R-:W-:-:S04]  /*16650*/  FMUL R0, R0, UR4 ;  /* 0x0000000400007c20 */ /* 0x000fc80008400000 */
[----:B------:R1:W0:Y:S01]  /*16660*/  F2I.U32.TRUNC.NTZ R2, R0 ;  /* 0x0000000000027305 */ /* 0x000222000020f000 */
[----:B---3--:R-:W-:Y:S05]  /*16670*/  @!P0 BRA `(.L_x_544) ;  /* 0x0000000000308947 */ /* 0x008fea0003800000 */
        /* <DEDUP_REMOVED lines=12> */
.L_x_544:
[----:B------:R-:W-:Y:S01]  /*16740*/  USHF.R.U64 UR43, UR10, UR15, UR11 ;  /* 0x0000000f0a2b7299 */ /* 0x000fe2000800120b */
[----:B-1----:R-:W-:Y:S01]  /*16750*/  I2FP.F32.U32 R0, UR18 ;  /* 0x0000001200007c45 */ /* 0x002fe20008201000 */
[----:B------:R-:W-:Y:S02]  /*16760*/  USHF.R.U32.HI UR4, URZ, UR15, UR11 ;  /* 0x0000000f3f047299 */ /* 0x000fe4000801160b */
[----:B------:R-:W-:Y:S02]  /*16770*/  UIADD3 UR10, UP0, URZ, -UR43, URZ ;  /* 0x8000002b3f0a7290 */ /* 0x000fe4000ff1e03f */
[----:B------:R-:W-:Y:S01]  /*16780*/  FMUL R0, R0, UR19 ;  /* 0x0000001300007c20 */ /* 0x000fe20008400000 */
[----:B------:R-:W-:Y:S01]  /*16790*/  ULDC.64 UR12, c[0x0][0x620] ;  /* 0x00018800000c7ab9 */ /* 0x000fe20000000a00 */
[----:B------:R-:W-:Y:S01]  /*167a0*/  UIADD3.X UR4, URZ, ~UR4, URZ, UP0, !UPT ;  /* 0x800000043f047290 */ /* 0x000fe200087fe43f */
[----:B------:R-:W-:Y:S01]  /*167b0*/  UMOV UR8, UR16 ;  /* 0x0000001000087c82 */ /* 0x000fe20008000000 */
[----:B------:R-:W-:-:S02]  /*167c0*/  UMOV UR9, UR17 ;  /* 0x0000001100097c82 */ /* 0x000fc40008000000 */
[----:B------:R-:W-:Y:S01]  /*167d0*/  UIMAD UR4, UR4, UR12, URZ ;  /* 0x0000000c040472a4 */ /* 0x000fe2000f8e023f */
[----:B------:R-:W1:Y:S01]  /*167e0*/  F2I.U32.TRUNC.NTZ R0, R0 ;  /* 0x0000000000007305 */ /* 0x000e62000020f000 */
[----:B------:R-:W-:Y:S01]  /*167f0*/  UIMAD.WIDE.U32 UR8, UR10, UR12, UR8 ;  /* 0x0000000c0a0872a5 */ /* 0x000fe2000f8e0008 */
[----:B0-----:R-:W-:Y:S01]  /*16800*/  R2UR UR12, R2 ;  /* 0x00000000020c72ca */ /* 0x001fe200000e0000 */
[----:B------:R-:W-:Y:S01]  /*16810*/  UIMAD UR10, UR10, UR13, UR4 ;  /* 0x0000000d0a0a72a4 */ /* 0x000fe2000f8e0204 */
[----:B------:R-:W-:Y:S01]  /*16820*/  ULDC UR11, c[0x0][0x618] ;  /* 0x00018600000b7ab9 */ /* 0x000fe20000000800 */
[----:B------:R-:W-:Y:S02]  /*16830*/  ULDC UR21, c[0x0][0x658] ;  /* 0x0001960000157ab9 */ /* 0x000fe40000000800 */
[----:B------:R-:W-:Y:S01]  /*16840*/  UIADD3 UR9, UR9, UR10, URZ ;  /* 0x0000000a09097290 */ /* 0x000fe2000fffe03f */
[----:B------:R-:W-:Y:S01]  /*16850*/  UMOV UR15, 0xffffffff ;  /* 0xffffffff000f7882 */ /* 0x000fe20000000000 */
[----:B------:R-:W-:Y:S01]  /*16860*/  ULDC.64 UR4, c[0x0][0x640] ;  /* 0x0001900000047ab9 */ /* 0x000fe20000000a00 */
[----:B------:R-:W-:Y:S01]  /*16870*/  USHF.L.U32 UR15, UR15, UR21, URZ ;  /* 0x000000150f0f7299 */ /* 0x000fe2000800063f */
[----:B------:R-:W-:Y:S01]  /*16880*/  ISETP.NE.U32.AND P0, PT, RZ, UR4, PT ;  /* 0x00000004ff007c0c */ /* 0x000fe2000bf05070 */
[----:B------:R-:W-:-:S02]  /*16890*/  USHF.R.U64 UR16, UR8, UR11, UR9 ;  /* 0x0000000b08107299 */ /* 0x000fc40008001209 */
[----:B------:R-:W-:Y:S01]  /*168a0*/  USHF.R.U32.HI UR8, URZ, UR11, UR9 ;  /* 0x0000000b3f087299 */ /* 0x000fe20008011609 */
[----:B-1----:R-:W-:Y:S01]  /*168b0*/  R2UR UR14, R0 ;  /* 0x00000000000e72ca */ /* 0x002fe200000e0000 */
[----:B------:R-:W-:Y:S01]  /*168c0*/  ULDC UR17, c[0x0][0x608] ;  /* 0x0001820000117ab9 */ /* 0x000fe20000000800 */
[----:B------:R-:W-:Y:S01]  /*168d0*/  ULOP3.LUT UR41, URZ, UR15, URZ, 0x33, !UPT ;  /* 0x0000000f3f297292 */ /* 0x000fe2000f8e333f */
[----:B------:R-:W-:Y:S01]  /*168e0*/  ISETP.NE.AND.EX P0, PT, RZ, UR5, PT, P0 ;  /* 0x00000005ff007c0c */ /* 0x000fe2000bf05300 */
[----:B------:R-:W-:Y:S02]  /*168f0*/  USHF.R.U64 UR15, UR16, UR17, UR8 ;  /* 0x00000011100f7299 */ /* 0x000fe40008001208 */
[----:B------:R-:W-:Y:S02]  /*16900*/  USHF.R.U32.HI UR8, URZ, UR17, UR8 ;  /* 0x000000113f087299 */ /* 0x000fe40008011608 */
[----:B------:R-:W-:Y:S02]  /*16910*/  UIADD3 UR12, -UR12, URZ, URZ ;  /* 0x0000003f0c0c7290 */ /* 0x000fe4000fffe13f */
[----:B------:R-:W-:Y:S01]  /*16920*/  USHF.R.U64 UR17, UR15, UR21, UR8 ;  /* 0x000000150f117299 */ /* 0x000fe20008001208 */
[----:B------:R-:W-:Y:S01]  /*16930*/  UMOV UR19, 0x1 ;  /* 0x0000000100137882 */ /* 0x000fe20000000000 */
[----:B------:R-:W-:Y:S01]  /*16940*/  ULDC UR13, c[0x0][0x144] ;  /* 0x00005100000d7ab9 */ /* 0x000fe20000000800 */
[----:B------:R-:W-:Y:S01]  /*16950*/  ULDC UR7, c[0x0][0x600] ;  /* 0x0001800000077ab9 */ /* 0x000fe20000000800 */
[----:B------:R-:W-:-:S02]  /*16960*/  USHF.L.U32 UR24, UR19, UR21, URZ ;  /* 0x0000001513187299 */ /* 0x000fc4000800063f */
[----:B------:R-:W-:Y:S02]  /*16970*/  USHF.R.U32.HI UR8, URZ, UR21, UR8 ;  /* 0x000000153f087299 */ /* 0x000fe40008011608 */
[----:B------:R-:W-:Y:S02]  /*16980*/  UIMAD UR21, UR13, UR12, UR6 ;  /* 0x0000000c0d1572a4 */ /* 0x000fe4000f8e0206 */
[----:B------:R-:W-:Y:S02]  /*16990*/  UIADD3 UR20, UR7, -0x1, URZ ;  /* 0xffffffff07147890 */ /* 0x000fe4000fffe03f */
[----:B------:R-:W-:Y:S01]  /*169a0*/  UIADD3 UR19, -UR14, URZ, URZ ;  /* 0x0000003f0e137290 */ /* 0x000fe2000fffe13f */
        /* <DEDUP_REMOVED lines=17> */
.L_x_545:
[----:B------:R-:W-:Y:S01]  /*16ac0*/  UISETP.NE.AND UP0, UPT, UR46, URZ, UPT ;  /* 0x0000003f2e00728c */ /* 0x000fe2000bf05270 */
[----:B------:R-:W-:Y:S01]  /*16ad0*/  MOV R0, 0x1 ;  /* 0x0000000100007802 */ /* 0x000fe20000000f00 */
[----:B------:R-:W-:Y:S02]  /*16ae0*/  USHF.R.U64 UR4, UR6, UR22, UR8 ;  /* 0x0000001606047299 */ /* 0x000fe40008001208 */
[----:B------:R-:W-:Y:S02]  /*16af0*/  ULOP3.LUT UR41, UR15, UR41, URZ, 0xc0, !UPT ;  /* 0x000000290f297292 */ /* 0x000fe4000f8ec03f */
[----:B------:R-:W-:Y:S02]  /*16b00*/  UIADD3 UR5, -UR4, URZ, URZ ;  /* 0x0000003f04057290 */ /* 0x000fe4000fffe13f */
[----:B------:R-:W-:Y:S02]  /*16b10*/  UIMAD UR41, UR24, UR4, UR41 ;  /* 0x00000004182972a4 */ /* 0x000fe4000f8e0229 */
[----:B------:R-:W-:-:S02]  /*16b20*/  ULOP3.LUT UR16, UR16, UR20, URZ, 0xc0, !UPT ;  /* 0x0000001410107292 */ /* 0x000fc4000f8ec03f */
[----:B------:R-:W-:Y:S02]  /*16b30*/  @UP0 UIMAD UR21, UR25, UR19, UR18 ;  /* 0x00000013191502a4 */ /* 0x000fe4000f8e0212 */
[----:B------:R-:W-:-:S03]  /*16b40*/  UIMAD UR4, UR5, UR23, UR17 ;  /* 0x00000017050472a4 */ /* 0x000fc6000f8e0211 */
[----:B------:R-:W-:Y:S01]  /*16b50*/  ULDC UR5, c[0x0][0x610] ;  /* 0x0001840000057ab9 */ /* 0x000fe20000000800 */
[----:B------:R-:W-:Y:S02]  /*16b60*/  UIMAD UR4, UR4, UR7, UR16 ;  /* 0x00000007040472a4 */ /* 0x000fe4000f8e0210 */
[----:B------:R-:W-:-:S04]  /*16b70*/  UIMAD UR41, UR41, UR5, UR21 ;  /* 0x00000005292972a4 */ /* 0x000fc8000f8e0215 */
[----:B------:R-:W-:Y:S02]  /*16b80*/  USEL UR42, UR4, UR41, !UP0 ;  /* 0x00000029042a7287 */ /* 0x000fe4000c000000 */
[----:B------:R-:W-:-:S12]  /*16b90*/  USEL UR41, UR41, UR4, !UP0 ;  /* 0x0000000429297287 */ /* 0x000fd8000c000000 */
.L_x_543:
[----:B------:R-:W-:-:S13]  /*16ba0*/  LOP3.LUT P0, RZ, R0, 0xff, RZ, 0xc0, !PT ;  /* 0x000000ff00ff7812 */ /* 0x000fda000780c0ff */
[----:B------:R-:W-:Y:S05]  /*16bb0*/  @P0 BRA `(.L_x_546) ;  /* 0xfffffea4004c0947 */ /* 0x000fea000383ffff */
[----:B------:R-:W-:Y:S05]  /*16bc0*/  EXIT ;  /* 0x000000000000794d */ /* 0x000fea0003800000 */
.L_x_3:
[----:B------:R-:W2:Y:S01]  /*16bd0*/  LDL R5, [R1+0x204] ;  /* 0x0002040001057983 */ /* 0x000ea20000100800 */
[----:B------:R-:W-:-:S03]  /*16be0*/  ULDC.64 UR8, c[0x0][0x650] ;  /* 0x0001940000087ab9 */ /* 0x000fc60000000a00 */
[----:B------:R-:W3:Y:S01]  /*16bf0*/  LDL R4, [R1+0x200] ;  /* 0x0002000001047983 */ /* 0x000ee20000100800 */
[----:B------:R-:W-:Y:S01]  /*16c00*/  PRMT R0, RZ, 0x7610, R0 ;  /* 0x00007610ff007816 */ /* 0x000fe20000000000 */
[----:B------:R-:W-:Y:S01]  /*16c10*/  IMAD.MOV.U32 R3, RZ, RZ, -0x1 ;  /* 0xffffffffff037424 */ /* 0x000fe200078e00ff */
[----:B------:R-:W-:Y:S01]  /*16c20*/  MOV R2, 0xffffffff ;  /* 0xffffffff00027802 */ /* 0x000fe20000000f00 */
[----:B------:R-:W-:Y:S01]  /*16c30*/  IMAD.MOV.U32 R9, RZ, RZ, -0x1 ;  /* 0xffffffffff097424 */ /* 0x000fe200078e00ff */
[----:B--2---:R-:W-:-:S04]  /*16c40*/  ISETP.GE.U32.AND P0, PT, R5, UR8, PT ;  /* 0x0000000805007c0c */ /* 0x004fc8000bf06070 */
[----:B---3--:R-:W-:-:S13]  /*16c50*/  ISETP.GE.U32.AND.EX P0, PT, R4, UR9, PT, P0 ;  /* 0x0000000904007c0c */ /* 0x008fda000bf06100 */
[----:B------:R-:W-:Y:S05]  /*16c60*/  @P0 BRA `(.L_x_547) ;  /* 0x00000004008c0947 */ /* 0x000fea0003800000 */
[----:B------:R-:W-:Y:S01]  /*16c70*/  I2FP.F32.U32 R0, UR4 ;  /* 0x0000000400007c45 */ /* 0x000fe20008201000 */
[----:B0-----:R-:W-:Y:S01]  /*16c80*/  ULDC.64 UR16, c[0x0][0x628] ;  /* 0x00018a0000107ab9 */ /* 0x001fe20000000a00 */
        /* <DEDUP_REMOVED lines=24> */
.L_x_548:
        /* <DEDUP_REMOVED lines=24> */
[----:B------:R-:W-:Y:S01]  /*16f90*/  UMOV UR19, 0x1 ;  /* 0x0000000100137882 */ /* 0x000fe20000000000 */
[----:B------:R-:W-:Y:S01]  /*16fa0*/  ULDC UR20, c[0x0][0x608] ;  /* 0x0001820000147ab9 */ /* 0x000fe20000000800 */
[----:B------:R-:W-:Y:S01]  /*16fb0*/  USHF.L.U32 UR26, UR19, UR23, URZ ;  /* 0x00000017131a7299 */ /* 0x000fe2000800063f */
[----:B------:R-:W-:Y:S01]  /*16fc0*/  ISETP.NE.AND.EX P0, PT, RZ, UR9, PT, P0 ;  /* 0x00000009ff007c0c */ /* 0x000fe2000bf05300 */
[----:B------:R-:W-:Y:S02]  /*16fd0*/  USHF.R.U64 UR19, UR18, UR20, UR11 ;  /* 0x0000001412137299 */ /* 0x000fe4000800120b */
[----:B------:R-:W-:Y:S02]  /*16fe0*/  USHF.R.U32.HI UR11, URZ, UR20, UR11 ;  /* 0x000000143f0b7299 */ /* 0x000fe4000801160b */
[----:B------:R-:W-:-:S02]  /*16ff0*/  UIADD3 UR15, -UR15, URZ, URZ ;  /* 0x0000003f0f0f7290 */ /* 0x000fc4000fffe13f */
[----:B------:R-:W-:Y:S01]  /*17000*/  USHF.R.U64 UR20, UR19, UR23, UR11 ;  /* 0x0000001713147299 */ /* 0x000fe2000800120b */
[----:B------:R-:W-:Y:S01]  /*17010*/  ULDC UR16, c[0x0][0x144] ;  /* 0x0000510000107ab9 */ /* 0x000fe20000000800 */
[----:B------:R-:W-:Y:S01]  /*17020*/  ULDC UR6, c[0x0][0x600] ;  /* 0x0001800000067ab9 */ /* 0x000fe20000000800 */
[----:B------:R-:W-:Y:S02]  /*17030*/  USHF.R.U32.HI UR11, URZ, UR23, UR11 ;  /* 0x000000173f0b7299 */ /* 0x000fe4000801160b */
[----:B------:R-:W-:Y:S02]  /*17040*/  UIMAD UR23, UR16, UR15, UR4 ;  /* 0x0000000f101772a4 */ /* 0x000fe4000f8e0204 */
[----:B------:R-:W-:Y:S02]  /*17050*/  UIADD3 UR22, UR6, -0x1, URZ ;  /* 0xffffffff06167890 */ /* 0x000fe4000fffe03f */
[----:B------:R-:W-:Y:S02]  /*17060*/  ULOP3.LUT UR27, URZ, UR13, URZ, 0x33, !UPT ;  /* 0x0000000d3f1b7292 */ /* 0x000fe4000f8e333f */
        /* <DEDUP_REMOVED lines=18> */
.L_x_549:
[----:B------:R-:W-:Y:S01]  /*17190*/  UISETP.NE.AND UP0, UPT, UR46, URZ, UPT ;  /* 0x0000003f2e00728c */ /* 0x000fe2000bf05270 */
[----:B------:R-:W-:Y:S01]  /*171a0*/  MOV R0, 0x1 ;  /* 0x0000000100007802 */ /* 0x000fe20000000f00 */
[----:B------:R-:W-:Y:S01]  /*171b0*/  USHF.R.U64 UR8, UR4, UR24, UR11 ;  /* 0x0000001804087299 */ /* 0x000fe2000800120b */
[----:B------:R-:W-:Y:S01]  /*171c0*/  IMAD.U32 R9, RZ, RZ, UR5 ;  /* 0x00000005ff097e24 */ /* 0x000fe2000f8e00ff */
[----:B------:R-:W-:Y:S02]  /*171d0*/  ULOP3.LUT UR4, UR19, UR27, URZ, 0xc0, !UPT ;  /* 0x0000001b13047292 */ /* 0x000fe4000f8ec03f */
[----:B------:R-:W-:Y:S02]  /*171e0*/  ULOP3.LUT UR18, UR18, UR22, URZ, 0xc0, !UPT ;  /* 0x0000001612127292 */ /* 0x000fe4000f8ec03f */
[----:B------:R-:W-:-:S03]  /*171f0*/  UIMAD UR4, UR26, UR8, UR4 ;  /* 0x000000081a0472a4 */ /* 0x000fc6000f8e0204 */
[----:B------:R-:W-:Y:S02]  /*17200*/  @UP0 UIMAD UR23, UR28, UR21, UR7 ;  /* 0x000000151c1702a4 */ /* 0x000fe4000f8e0207 */
[----:B------:R-:W-:-:S03]  /*17210*/  UIADD3 UR7, -UR8, URZ, URZ ;  /* 0x0000003f08077290 */ /* 0x000fc6000fffe13f */
[----:B------:R-:W-:Y:S01]  /*17220*/  ULDC UR8, c[0x0][0x610] ;  /* 0x0001840000087ab9 */ /* 0x000fe20000000800 */
[----:B------:R-:W-:Y:S02]  /*17230*/  UIMAD UR7, UR7, UR25, UR20 ;  /* 0x00000019070772a4 */ /* 0x000fe4000f8e0214 */
[----:B------:R-:W-:Y:S02]  /*17240*/  UIMAD UR4, UR4, UR8, UR23 ;  /* 0x00000008040472a4 */ /* 0x000fe4000f8e0217 */
[----:B------:R-:W-:-:S04]  /*17250*/  UIMAD UR7, UR7, UR6, UR18 ;  /* 0x00000006070772a4 */ /* 0x000fc8000f8e0212 */
[----:B------:R-:W-:Y:S02]  /*17260*/  USEL UR6, UR7, UR4, !UP0 ;  /* 0x0000000407067287 */ /* 0x000fe4000c000000 */
[----:B------:R-:W-:-:S04]  /*17270*/  USEL UR4, UR4, UR7, !UP0 ;  /* 0x0000000704047287 */ /* 0x000fc8000c000000 */
[----:B------:R-:W-:Y:S02]  /*17280*/  MOV R2, UR6 ;  /* 0x0000000600027c02 */ /* 0x000fe40008000f00 */
[----:B------:R-:W-:-:S07]  /*17290*/  IMAD.U32 R3, RZ, RZ, UR4 ;  /* 0x00000004ff037e24 */ /* 0x000fce000f8e00ff */
.L_x_547:
[----:B------:R-:W-:-:S08]  /*172a0*/  NOP ;  /* 0x0000000000007918 */ /* 0x000fd00000000000 */
[----:B0-----:R-:W0:-:S00]  /*172b0*/  USETMAXREG.DEALLOC.CTAPOOL 0x18 ;  /* 0x00000018000079c8 */ /* 0x001e0000080e0500 */
[----:B------:R-:W-:-:S13]  /*172c0*/  ISETP.NE.AND P0, PT, RZ, UR10, PT ;  /* 0x0000000aff007c0c */ /* 0x000fda000bf05270 */
[----:B------:R-:W-:Y:S05]  /*172d0*/  @P0 EXIT ;  /* 0x000000000000094d */ /* 0x000fea0003800000 */
[----:B0-----:R-:W-:Y:S01]  /*172e0*/  LOP3.LUT P0, RZ, R0, 0xff, RZ, 0xc0, !PT ;  /* 0x000000ff00ff7812 */ /* 0x001fe2000780c0ff */
[----:B------:R-:W-:Y:S01]  /*172f0*/  IMAD.MOV.U32 R6, RZ, RZ, RZ ;  /* 0x000000ffff067224 */ /* 0x000fe200078e00ff */
[----:B------:R-:W-:-:S11]  /*17300*/  MOV R0, 0x1 ;  /* 0x0000000100007802 */ /* 0x000fd60000000f00 */
[----:B------:R-:W-:Y:S05]  /*17310*/  @!P0 BRA `(.L_x_550) ;  /* 0x0000000c005c8947 */ /* 0x000fea0003800000 */
[----:B------:R-:W0:Y:S01]  /*17320*/  S2R R4, SR_TID.X ;  /* 0x0000000000047919 */ /* 0x000e220000002100 */
[----:B------:R-:W-:Y:S01]  /*17330*/  ULDC UR4, c[0x0][0x28c] ;  /* 0x0000a30000047ab9 */ /* 0x000fe20000000800 */
[----:B------:R-:W-:Y:S01]  /*17340*/  ULDC UR6, c[0x0][0x658] ;  /* 0x0001960000067ab9 */ /* 0x000fe20000000800 */
[----:B------:R-:W-:Y:S01]  /*17350*/  UIADD3 UR10, UR4, 0x7f, URZ ;  /* 0x0000007f040a7890 */ /* 0x000fe2000fffe03f */
[----:B------:R-:W-:Y:S01]  /*17360*/  BSSY B0, `(.L_x_550) ;  /* 0x00000d2000007945 */ /* 0x000fe20003800000 */
[----:B------:R-:W-:Y:S01]  /*17370*/  UMOV UR7, 0xffffffff ;  /* 0xffffffff00077882 */ /* 0x000fe20000000000 */
[----:B------:R-:W-:Y:S01]  /*17380*/  ULDC UR5, c[0x0][0x600] ;  /* 0x0001800000057ab9 */ /* 0x000fe20000000800 */
[----:B------:R-:W-:Y:S01]  /*17390*/  UMOV UR9, 0x1 ;  /* 0x0000000100097882 */ /* 0x000fe20000000000 */
[----:B------:R-:W-:Y:S01]  /*173a0*/  USHF.L.U32 UR7, UR7, UR6, URZ ;  /* 0x0000000607077299 */ /* 0x000fe2000800063f */
[----:B------:R-:W-:Y:S01]  /*173b0*/  MOV R8, 0x1 ;  /* 0x0000000100087802 */ /* 0x000fe20000000f00 */
[----:B------:R-:W-:Y:S01]  /*173c0*/  UIADD3 UR4, UR5, -0x1, URZ ;  /* 0xffffffff05047890 */ /* 0x000fe2000fffe03f */
[----:B------:R-:W-:Y:S01]  /*173d0*/  IMAD.MOV.U32 R0, RZ, RZ, 0x1 ;  /* 0x00000001ff007424 */ /* 0x000fe200078e00ff */
[----:B------:R-:W-:Y:S01]  /*173e0*/  USHF.R.S32.HI UR11, URZ, 0x1f, UR10 ;  /* 0x0000001f3f0b7899 */ /* 0x000fe2000801140a */
[----:B------:R-:W-:Y:S01]  /*173f0*/  MOV R6, RZ ;  /* 0x000000ff00067202 */ /* 0x000fe20000000f00 */
[----:B------:R-:W-:Y:S01]  /*17400*/  ULDC UR8, c[0x0][0xc] ;  /* 0x0000030000087ab9 */ /* 0x000fe20000000800 */
[----:B------:R-:W-:-:S02]  /*17410*/  USHF.L.U32 UR5, UR9, UR6, URZ ;  /* 0x0000000609057299 */ /* 0x000fc4000800063f */
[----:B------:R-:W-:Y:S01]  /*17420*/  ULEA.HI UR11, UR11, UR10, URZ, 0x7 ;  /* 0x0000000a0b0b7291 */ /* 0x000fe2000f8f383f */
[----:B------:R-:W-:Y:S01]  /*17430*/  ULDC UR9, c[0x0][0x10] ;  /* 0x0000040000097ab9 */ /* 0x000fe20000000800 */
[----:B------:R-:W-:Y:S02]  /*17440*/  ULOP3.LUT UR6, URZ, UR7, URZ, 0x33, !UPT ;  /* 0x000000073f067292 */ /* 0x000fe4000f8e333f */
[----:B------:R-:W-:Y:S01]  /*17450*/  UIMAD.WIDE.U32 UR8, UR8, UR9, URZ ;  /* 0x00000009080872a5 */ /* 0x000fe2000f8e003f */
[----:B------:R-:W-:Y:S01]  /*17460*/  ULDC UR7, c[0x0][0x14] ;  /* 0x0000050000077ab9 */ /* 0x000fe20000000800 */
[----:B------:R-:W-:Y:S02]  /*17470*/  USHF.R.S32.HI UR18, URZ, 0x7, UR11 ;  /* 0x000000073f127899 */ /* 0x000fe4000801140b */
[----:B------:R-:W-:Y:S02]  /*17480*/  UIMAD.WIDE.U32 UR20, UR8, UR7, URZ ;  /* 0x00000007081472a5 */ /* 0x000fe4000f8e003f */
[----:B------:R-:W-:-:S02]  /*17490*/  UIMAD UR13, UR9, UR7, URZ ;  /* 0x00000007090d72a4 */ /* 0x000fc4000f8e023f */
[----:B------:R-:W-:Y:S01]  /*174a0*/  ULOP3.LUT UR24, UR40, 0x2, URZ, 0xfc, !UPT ;  /* 0x0000000228187892 */ /* 0x000fe2000f8efc3f */
[C---:B0-----:R-:W-:Y:S01]  /*174b0*/  LOP3.LUT P2, RZ, R4.reuse, 0x7f, RZ, 0xc0, !PT ;  /* 0x0000007f04ff7812 */ /* 0x041fe2000784c0ff */
[----:B------:R-:W-:Y:S01]  /*174c0*/  UIADD3 UR13, UR21, UR13, URZ ;  /* 0x0000000d150d7290 */ /* 0x000fe2000fffe03f */
[----:B------:R-:W-:Y:S01]  /*174d0*/  LOP3.LUT P0, RZ, R4, 0x1f, RZ, 0xc0, !PT ;  /* 0x0000001f04ff7812 */ /* 0x000fe2000780c0ff */
[----:B------:R-:W-:Y:S01]  /*174e0*/  UIADD3 UR25, UR18, 0x1, URZ ;  /* 0x0000000112197890 */ /* 0x000fe2000fffe03f */
[----:B------:R-:W-:Y:S02]  /*174f0*/  ULDC.64 UR22, c[0x0][0x198] ;  /* 0x0000660000167ab9 */ /* 0x000fe40000000a00 */
[----:B------:R-:W-:-:S13]  /*17500*/  PLOP3.LUT P0, PT, P0, P2, PT, 0x8a, 0x0 ;  /* 0x000000000000781c */ /* 0x000fda0000705172 */
.L_x_562:
[----:B------:R-:W-:-:S03]  /*17510*/  UMOV UR7, 0xffffffff ;  /* 0xffffffff00077882 */ /* 0x000fc60000000000 */
[----:B------:R-:W-:Y:S05]  /*17520*/  BRA.DIV UR7, `(.L_x_551) ;  /* 0x0000000e07a07947 */ /* 0x000fea000b800000 */
[----:B------:R-:W-:-:S13]  /*17530*/  ELECT P6, URZ, PT ;  /* 0x00000000003f782f */ /* 0x000fda00038c0000 */
.L_x_572:
[----:B------:R-:W0:Y:S01]  /*17540*/  LDC R4, c[0x0][0x28c] ;  /* 0x0000a300ff047b82 */ /* 0x000e220000000800 */
[----:B------:R-:W-:Y:S01]  /*17550*/  BSSY B1, `(.L_x_552) ;  /* 0x0000035000017945 */ /* 0x000fe20003800000 */
[----:B0-----:R-:W-:-:S13]  /*17560*/  ISETP.LT.OR P6, PT, R4, 0x1, !P6 ;  /* 0x000000010400780c */ /* 0x001fda00077c1670 */
[----:B------:R-:W-:Y:S05]  /*17570*/  @P6 BRA `(.L_x_553) ;  /* 0x0000000000c86947 */ /* 0x000fea0003800000 */
[----:B------:R-:W-:Y:S01]  /*17580*/  SHF.L.U32 R11, R3, 0x8, RZ ;  /* 0x00000008030b7819 */ /* 0x000fe200000006ff */
[----:B------:R-:W-:Y:S01]  /*17590*/  IMAD.SHL.U32 R2, R2, 0x100, RZ ;  /* 0x0000010002027824 */ /* 0x000fe200078e00ff */
[----:B------:R-:W-:Y:S01]  /*175a0*/  MOV R14, UR25 ;  /* 0x00000019000e7c02 */ /* 0x000fe20008000f00 */
[----:B------:R-:W-:Y:S01]  /*175b0*/  IMAD.MOV.U32 R12, RZ, RZ, RZ ;  /* 0x000000ffff0c7224 */ /* 0x000fe200078e00ff */
[----:B------:R-:W-:Y:S01]  /*175c0*/  MOV R4, R6 ;  /* 0x0000000600047202 */ /* 0x000fe20000000f00 */
[----:B------:R-:W-:-:S07]  /*175d0*/  IMAD.MOV.U32 R3, RZ, RZ, R0 ;  /* 0x000000ffff037224 */ /* 0x000fce00078e0000 */
.L_x_557:
[----:B------:R-:W0:Y:S01]  /*175e0*/  S2R R10, SR_CgaCtaId ;  /* 0x00000000000a7919 */ /* 0x000e220000008800 */
[----:B------:R-:W-:Y:S01]  /*175f0*/  MOV R5, 0x400 ;  /* 0x0000040000057802 */ /* 0x000fe20000000f00 */
[----:B------:R-:W1:Y:S03]  /*17600*/  @!P2 LDC R7, c[0x0][0x500] ;  /* 0x00014000ff07ab82 */ /* 0x000e660000000800 */
[----:B0-----:R-:W-:Y:S02]  /*17610*/  LEA R13, R10, R5, 0x18 ;  /* 0x000000050a0d7211 */ /* 0x001fe400078ec0ff */
[----:B------:R-:W-:-:S03]  /*17620*/  SHF.L.U32 R5, R3, 0x1f, RZ ;  /* 0x0000001f03057819 */ /* 0x000fc600000006ff */
[----:B------:R-:W-:-:S04]  /*17630*/  IMAD R10, R4, 0x8, R13 ;  /* 0x00000008040a7824 */ /* 0x000fc800078e020d */
[----:B------:R-:W0:Y:S02]  /*17640*/  SYNCS.PHASECHK.TRANS64.TRYWAIT P1, [R10+URZ+0x18], R5 ;  /* 0x000018050a0075a7 */ /* 0x000e24000802017f */
[----:B01----:R-:W-:Y:S05]  /*17650*/  @!P1 BRA `(.L_x_554) ;  /* 0x0000000c00749947 */ /* 0x003fea0003800000 */
.L_x_573:
[----:B------:R-:W-:Y:S01]  /*17660*/  UPRMT UR7, UR24, 0x9910, URZ ;  /* 0x0000991018077896 */ /* 0x000fe2000800003f */
[----:B------:R1:W-:Y:S03]  /*17670*/  @!P2 SYNCS.ARRIVE.TRANS64 RZ, [R10+URZ], R7 ;  /* 0x000000070affa9a7 */ /* 0x0003e6000800003f */
[----:B------:R-:W-:-:S06]  /*17680*/  UISETP.NE.AND UP0, UPT, UR7, 0x2, UPT ;  /* 0x000000020700788c */ /* 0x000fcc000bf05270 */
[----:B------:R-:W-:-:S13]  /*17690*/  PLOP3.LUT P1, PT, PT, PT, UP0, 0x80, 0x0 ;  /* 0x000000000000781c */ /* 0x000fda0003f2f008 */
[----:B-1----:R-:W-:Y:S05]  /*176a0*/  @P1 BRA `(.L_x_555) ;  /* 0x0000000000041947 */ /* 0x002fea0003800000 */
[----:B------:R-:W-:Y:S01]  /*176b0*/  BPT.TRAP 0x1 ;  /* 0x000000040000795c */ /* 0x000fe20000300000 */
.L_x_555:
[----:B------:R-:W-:Y:S05]  /*176c0*/  @P0 BRA `(.L_x_556) ;  /* 0x0000000000040947 */ /* 0x000fea0003800000 */
[----:B------:R-:W-:Y:S01]  /*176d0*/  BPT.TRAP 0x1 ;  /* 0x000000040000795c */ /* 0x000fe20000300000 */
.L_x_556:
[----:B------:R-:W-:Y:S01]  /*176e0*/  LEA R13, R4, R13, 0xf ;  /* 0x0000000d040d7211 */ /* 0x000fe200078e78ff */
[----:B------:R-:W-:Y:S01]  /*176f0*/  UIADD3 UR14, UP0, UR22, 0xf0, URZ ;  /* 0x000000f0160e7890 */ /* 0x000fe2000ff1e03f */
[----:B------:R-:W-:Y:S01]  /*17700*/  R2UR UR9, R10 ;  /* 0x000000000a0972ca */ /* 0x000fe200000e0000 */
[----:B------:R-:W-:Y:S01]  /*17710*/  UIADD3 UR26, UP1, UR22, 0x1f0, URZ ;  /* 0x000001f0161a7890 */ /* 0x000fe2000ff3e03f */
[----:B------:R-:W-:Y:S01]  /*17720*/  R2UR UR7, R13 ;  /* 0x000000000d0772ca */ /* 0x000fe200000e0000 */
[----:B------:R-:W-:Y:S01]  /*17730*/  UIADD3.X UR15, URZ, UR23, URZ, UP0, !UPT ;  /* 0x000000173f0f7290 */ /* 0x000fe200087fe43f */
[----:B------:R-:W-:Y:S01]  /*17740*/  R2UR UR11, R11 ;  /* 0x000000000b0b72ca */ /* 0x000fe200000e0000 */
[----:B------:R-:W-:Y:S01]  /*17750*/  VIADD R4, R4, 0x1 ;  /* 0x0000000104047836 */ /* 0x000fe20000000000 */
[----:B------:R-:W-:Y:S01]  /*17760*/  R2UR UR10, R12 ;  /* 0x000000000c0a72ca */ /* 0x000fe200000e0000 */
[----:B------:R-:W-:Y:S01]  /*17770*/  UIADD3.X UR27, URZ, UR23, URZ, UP1, !UPT ;  /* 0x000000173f1b7290 */ /* 0x000fe20008ffe43f */
[----:B------:R-:W-:Y:S01]  /*17780*/  R2UR UR12, R9 ;  /* 0x00000000090c72ca */ /* 0x000fe200000e0000 */
[----:B------:R-:W-:Y:S01]  /*17790*/  UMOV UR16, 0x0 ;  /* 0x0000000000107882 */ /* 0x000fe20000000000 */
[----:B------:R-:W-:Y:S01]  /*177a0*/  IADD3 R14, R14, -0x1, RZ ;  /* 0xffffffff0e0e7810 */ /* 0x000fe20007ffe0ff */
[----:B------:R-:W-:Y:S01]  /*177b0*/  UMOV UR17, 0x10000000 ;  /* 0x1000000000117882 */ /* 0x000fe20000000000 */
[----:B------:R-:W-:Y:S01]  /*177c0*/  R2UR UR19, R2 ;  /* 0x00000000021372ca */ /* 0x000fe200000e0000 */
[----:B------:R-:W-:Y:S01]  /*177d0*/  VIADD R12, R12, 0x80 ;  /* 0x000000800c0c7836 */ /* 0x000fe20000000000 */
[----:B------:R-:W-:Y:S01]  /*177e0*/  ISETP.GT.AND P3, PT, R14, 0x1, PT ;  /* 0x000000010e00780c */ /* 0x000fe20003f64270 */
[----:B------:R-:W-:Y:S01]  /*177f0*/  UIADD3 UR8, UR7, 0x100, URZ ;  /* 0x0000010007087890 */ /* 0x000fe2000fffe03f */
[----:B------:R-:W-:Y:S01]  /*17800*/  ISETP.NE.AND P1, PT, R4, 0x3, PT ;  /* 0x000000030400780c */ /* 0x000fe20003f25270 */
[----:B------:R-:W-:-:S03]  /*17810*/  UIADD3 UR7, UR7, 0x18100, URZ ;  /* 0x0001810007077890 */ /* 0x000fc6000fffe03f */
[----:B0-----:R-:W-:Y:S02]  /*17820*/  SEL R10, RZ, 0x1, P1 ;  /* 0x00000001ff0a7807 */ /* 0x001fe40000800000 */
[----:B------:R-:W-:Y:S02]  /*17830*/  SEL R4, R4, RZ, P1 ;  /* 0x000000ff04047207 */ /* 0x000fe40000800000 */
[----:B------:R0:W-:Y:S01]  /*17840*/  UTMALDG.3D [UR8], [UR14], desc[UR16] ;  /* 0x000010080e0075b4 */ /* 0x0001e20008011000 */
[----:B------:R-:W-:Y:S01]  /*17850*/  LOP3.LUT R3, R3, R10, RZ, 0x3c, !PT ;  /* 0x0000000a03037212 */ /* 0x000fe200078e3cff */
[----:B0-----:R-:W-:Y:S01]  /*17860*/  UMOV UR8, UR7 ;  /* 0x0000000700087c82 */ /* 0x001fe20008000000 */
[----:B------:R-:W-:Y:S02]  /*17870*/  UMOV UR11, UR19 ;  /* 0x00000013000b7c82 */ /* 0x000fe40008000000 */
[----:B------:R0:W-:Y:S02]  /*17880*/  UTMALDG.3D [UR8], [UR26], desc[UR16] ;  /* 0x000010081a0075b4 */ /* 0x0001e40008011000 */
[----:B0-----:R-:W-:Y:S05]  /*17890*/  @P3 BRA `(.L_x_557) ;  /* 0xfffffffc00503947 */ /* 0x001fea000383ffff */
.L_x_553:
[----:B------:R-:W-:Y:S05]  /*178a0*/  BSYNC B1 ;  /* 0x0000000000017941 */ /* 0x000fea0003800000 */
.L_x_552:
[----:B------:R-:W2:Y:S01]  /*178b0*/  LDL.LU R15, [R1+0x200] ;  /* 0x00020000010f7983 */ /* 0x000ea20000300800 */
[----:B------:R-:W-:Y:S01]  /*178c0*/  LOP3.LUT P1, RZ, R8, 0xff, RZ, 0xc0, !PT ;  /* 0x000000ff08ff7812 */ /* 0x000fe2000782c0ff */
[----:B------:R-:W-:Y:S02]  /*178d0*/  ULDC.64 UR8, c[0x0][0x650] ;  /* 0x0001940000087ab9 */ /* 0x000fe40000000a00 */
[----:B------:R-:W3:Y:S01]  /*178e0*/  LDL.LU R13, [R1+0x204] ;  /* 0x00020400010d7983 */ /* 0x000ee20000300800 */
[----:B------:R-:W-:Y:S01]  /*178f0*/  IADD3 R6, R6, UR18, RZ ;  /* 0x0000001206067c10 */ /* 0x000fe2000fffe0ff */
[----:B------:R-:W-:Y:S01]  /*17900*/  UISETP.GE.U32.AND UP0, UPT, UR18, 0x3, UPT ;  /* 0x000000031200788c */ /* 0x000fe2000bf06070 */
[----:B------:R-:W-:Y:S01]  /*17910*/  BSSY B1, `(.L_x_558) ;  /* 0x0000074000017945 */ /* 0x000fe20003800000 */
[----:B------:R-:W-:Y:S02]  /*17920*/  MOV R9, 0xffffffff ;  /* 0xffffffff00097802 */ /* 0x000fe40000000f00 */
[----:B------:R-:W-:-:S02]  /*17930*/  PRMT R4, RZ, 0x7610, R4 ;  /* 0x00007610ff047816 */ /* 0x000fc40000000004 */
[----:B------:R-:W-:Y:S02]  /*17940*/  PLOP3.LUT P3, PT, PT, PT, UP0, 0x80, 0x0 ;  /* 0x000000000000781c */ /* 0x000fe40003f6f008 */
[----:B------:R-:W0:Y:S01]  /*17950*/  @P1 S2R R3, SR_CgaCtaId ;  /* 0x0000000000031919 */ /* 0x000e220000008800 */
[----:B------:R-:W-:Y:S02]  /*17960*/  @P1 MOV R2, 0x400 ;  /* 0x0000040000021802 */ /* 0x000fe40000000f00 */
[----:B------:R-:W-:Y:S02]  /*17970*/  PRMT R8, RZ, 0x7610, R8 ;  /* 0x00007610ff087816 */ /* 0x000fe40000000008 */
[----:B0-----:R-:W-:-:S04]  /*17980*/  @P1 LEA R2, R3, R2, 0x18 ;  /* 0x0000000203021211 */ /* 0x001fc800078ec0ff */
[----:B------:R0:W-:Y:S01]  /*17990*/  @P1 SYNCS.ARRIVE.TRANS64.A1T0 RZ, [R2+URZ+0x48], RZ ;  /* 0x000048ff02ff19a7 */ /* 0x0001e2000810003f */
[----:B------:R-:W-:Y:S01]  /*179a0*/  ISETP.GT.U32.AND P1, PT, R6, 0x2, PT ;  /* 0x000000020600780c */ /* 0x000fe20003f24070 */
[----:B0-----:R-:W-:-:S05]  /*179b0*/  IMAD.U32 R2, RZ, RZ, UR18 ;  /* 0x00000012ff027e24 */ /* 0x001fca000f8e00ff */
[----:B------:R-:W-:Y:S01]  /*179c0*/  ISETP.LT.U32.AND P1, PT, R2, 0x3, P1 ;  /* 0x000000030200780c */ /* 0x000fe20000f21070 */
[----:B------:R-:W-:-:S04]  /*179d0*/  IMAD.WIDE.U32 R2, R6, -0x55555555, RZ ;  /* 0xaaaaaaab06027825 */ /* 0x000fc800078e00ff */
[----:B------:R-:W-:Y:S01]  /*179e0*/  IMAD.MOV.U32 R2, RZ, RZ, -0x1 ;  /* 0xffffffffff027424 */ /* 0x000fe200078e00ff */
[----:B------:R-:W-:Y:S02]  /*179f0*/  SHF.R.U32.HI R5, RZ, 0x1, R3 ;  /* 0x00000001ff057819 */ /* 0x000fe40000011603 */
[----:B------:R-:W-:-:S03]  /*17a00*/  SEL R3, RZ, 0x1, !P1 ;  /* 0x00000001ff037807 */ /* 0x000fc60004800000 */
[----:B------:R-:W-:Y:S01]  /*17a10*/  IMAD R6, R5, -0x3, R6 ;  /* 0xfffffffd05067824 */ /* 0x000fe200078e0206 */
[----:B------:R-:W-:Y:S02]  /*17a20*/  LOP3.LUT R0, R0, R3, RZ, 0x3c, !PT ;  /* 0x0000000300007212 */ /* 0x000fe400078e3cff */
[----:B------:R-:W-:Y:S02]  /*17a30*/  MOV R3, 0xffffffff ;  /* 0xffffffff00037802 */ /* 0x000fe40000000f00 */
[----:B------:R-:W-:Y:S02]  /*17a40*/  @P3 LOP3.LUT R0, R0, 0x1, R5, 0x78, !PT ;  /* 0x0000000100003812 */ /* 0x000fe400078e7805 */
[----:B---3--:R-:W-:-:S04]  /*17a50*/  IADD3 R13, P1, R13, UR20, RZ ;  /* 0x000000140d0d7c10 */ /* 0x008fc8000ff3e0ff */
[----:B--2---:R-:W-:Y:S01]  /*17a60*/  IADD3.X R15, R15, UR13, RZ, P1, !PT ;  /* 0x0000000d0f0f7c10 */ /* 0x004fe20008ffe4ff */
[----:B------:R0:W-:Y:S01]  /*17a70*/  STL [R1+0x204], R13 ;  /* 0x0002040d01007387 */ /* 0x0001e20000100800 */
[----:B------:R-:W-:-:S03]  /*17a80*/  ISETP.GE.U32.AND P1, PT, R13, UR8, PT ;  /* 0x000000080d007c0c */ /* 0x000fc6000bf26070 */
[----:B------:R0:W-:Y:S01]  /*17a90*/  STL [R1+0x200], R15 ;  /* 0x0002000f01007387 */ /* 0x0001e20000100800 */
[----:B------:R-:W-:-:S13]  /*17aa0*/  ISETP.GE.U32.AND.EX P1, PT, R15, UR9, PT, P1 ;  /* 0x000000090f007c0c */ /* 0x000fda000bf26110 */
[----:B0-----:R-:W-:Y:S05]  /*17ab0*/  @P1 BRA `(.L_x_559) ;  /* 0x0000000400641947 */ /* 0x001fea0003800000 */
[----:B------:R-:W0:Y:S01]  /*17ac0*/  S2R R7, SR_CTAID.X ;  /* 0x0000000000077919 */ /* 0x000e220000002500 */
[----:B------:R-:W-:Y:S01]  /*17ad0*/  ULDC UR7, c[0x0][0x150] ;  /* 0x0000540000077ab9 */ /* 0x000fe20000000800 */
[----:B------:R-:W1:Y:S01]  /*17ae0*/  LDC R4, c[0x0][0x144] ;  /* 0x00005100ff047b82 */ /* 0x000e620000000800 */
[----:B------:R-:W-:Y:S01]  /*17af0*/  UISETP.NE.AND UP0, UPT, UR46, URZ, UPT ;  /* 0x0000003f2e00728c */ /* 0x000fe2000bf05270 */
[----:B------:R-:W2:Y:S01]  /*17b00*/  S2R R5, SR_CTAID.Y ;  /* 0x0000000000057919 */ /* 0x000ea20000002600 */
[----:B------:R-:W-:Y:S01]  /*17b10*/  ULDC.64 UR8, c[0x0][0x628] ;  /* 0x00018a0000087ab9 */ /* 0x000fe20000000a00 */
[----:B------:R-:W-:-:S03]  /*17b20*/  ULDC UR10, c[0x0][0x630] ;  /* 0x00018c00000a7ab9 */ /* 0x000fc60000000800 */
[----:B------:R-:W-:Y:S01]  /*17b30*/  PLOP3.LUT P1, PT, PT, PT, UP0, 0x80, 0x0 ;  /* 0x000000000000781c */ /* 0x000fe20003f2f008 */
[----:B------:R-:W3:Y:S01]  /*17b40*/  LDC R10, c[0x0][0x148] ;  /* 0x00005200ff0a7b82 */ /* 0x000ee20000000800 */
[----:B0-----:R-:W-:Y:S02]  /*17b50*/  I2FP.F32.U32 R2, R7 ;  /* 0x0000000700027245 */ /* 0x001fe40000201000 */
[----:B--2---:R-:W-:-:S03]  /*17b60*/  I2FP.F32.U32 R3, R5 ;  /* 0x0000000500037245 */ /* 0x004fc60000201000 */
[----:B------:R-:W-:Y:S01]  /*17b70*/  FMUL R2, R2, UR7 ;  /* 0x0000000702027c20 */ /* 0x000fe20008400000 */
[----:B------:R-:W-:Y:S02]  /*17b80*/  ULDC UR7, c[0x0][0x154] ;  /* 0x0000550000077ab9 */ /* 0x000fe40000000800 */
[----:B------:R-:W-:-:S03]  /*17b90*/  FMUL R9, R3, UR7 ;  /* 0x0000000703097c20 */ /* 0x000fc60008400000 */
[----:B------:R-:W0:Y:S08]  /*17ba0*/  F2I.U32.TRUNC.NTZ R2, R2 ;  /* 0x0000000200027305 */ /* 0x000e30000020f000 */
[----:B------:R-:W2:Y:S01]  /*17bb0*/  F2I.U32.TRUNC.NTZ R9, R9 ;  /* 0x0000000900097305 */ /* 0x000ea2000020f000 */
[----:B0-----:R-:W-:Y:S02]  /*17bc0*/  IMAD.MOV R3, RZ, RZ, -R2 ;  /* 0x000000ffff037224 */ /* 0x001fe400078e0a02 */
[----:B------:R-:W-:-:S02]  /*17bd0*/  IMAD.MOV.U32 R2, RZ, RZ, R13 ;  /* 0x000000ffff027224 */ /* 0x000fc400078e000d */
[----:B-1----:R-:W-:Y:S01]  /*17be0*/  IMAD R7, R4, R3, R7 ;  /* 0x0000000304077224 */ /* 0x002fe200078e0207 */
[----:B--2---:R-:W-:-:S05]  /*17bf0*/  IADD3 R3, -R9, RZ, RZ ;  /* 0x000000ff09037210 */ /* 0x004fca0007ffe1ff */
[----:B---3--:R-:W-:Y:S01]  /*17c00*/  @P1 IMAD R7, R10, R3, R5 ;  /* 0x000000030a071224 */ /* 0x008fe200078e0205 */
[----:B------:R-:W-:Y:S02]  /*17c10*/  ISETP.NE.U32.AND P1, PT, RZ, UR8, PT ;  /* 0x00000008ff007c0c */ /* 0x000fe4000bf25070 */
[----:B------:R-:W-:Y:S02]  /*17c20*/  MOV R3, R15 ;  /* 0x0000000f00037202 */ /* 0x000fe40000000f00 */
[----:B------:R-:W-:-:S13]  /*17c30*/  ISETP.NE.AND.EX P1, PT, RZ, UR9, PT, P1 ;  /* 0x00000009ff007c0c */ /* 0x000fda000bf25310 */
[----:B------:R-:W-:Y:S05]  /*17c40*/  @!P1 BRA `(.L_x_560) ;  /* 0x0000000000289947 */ /* 0x000fea0003800000 */
[----:B------:R-:W-:Y:S02]  /*17c50*/  ULDC UR7, c[0x0][0x634] ;  /* 0x00018d0000077ab9 */ /* 0x000fe40000000800 */
[----:B------:R-:W-:-:S05]  /*17c60*/  IADD3 R3, P1, R13, UR7, RZ ;  /* 0x000000070d037c10 */ /* 0x000fca000ff3e0ff */
[----:B------:R-:W-:-:S04]  /*17c70*/  IMAD.X R9, RZ, RZ, R15, P1 ;  /* 0x000000ffff097224 */ /* 0x000fc800008e060f */
[----:B------:R-:W-:-:S04]  /*17c80*/  IMAD.WIDE.U32 R4, R9, UR8, RZ ;  /* 0x0000000809047c25 */ /* 0x000fc8000f8e00ff */
[----:B------:R-:W-:-:S04]  /*17c90*/  IMAD.WIDE.U32 R4, P1, R3, UR9, R4 ;  /* 0x0000000903047c25 */ /* 0x000fc8000f820004 */
[----:B------:R-:W-:-:S04]  /*17ca0*/  IMAD.WIDE.U32 R2, R3, UR8, RZ ;  /* 0x0000000803027c25 */ /* 0x000fc8000f8e00ff */
[----:B------:R-:W-:Y:S01]  /*17cb0*/  IMAD.MOV.U32 R2, RZ, RZ, R5 ;  /* 0x000000ffff027224 */ /* 0x000fe200078e0005 */
[----:B------:R-:W-:Y:S02]  /*17cc0*/  IADD3 RZ, P3, R3, R4, RZ ;  /* 0x0000000403ff7210 */ /* 0x000fe40007f7e0ff */
[----:B------:R-:W-:-:S03]  /*17cd0*/  IADD3.X R3, RZ, RZ, RZ, P1, !PT ;  /* 0x000000ffff037210 */ /* 0x000fc60000ffe4ff */
[----:B------:R-:W-:-:S08]  /*17ce0*/  IMAD.WIDE.U32.X R2, R9, UR9, R2, P3 ;  /* 0x0000000909027c25 */ /* 0x000fd000098e0402 */
.L_x_560:
[--C-:B------:R-:W-:Y:S01]  /*17cf0*/  SHF.R.U64 R9, R2, UR10, R3.reuse ;  /* 0x0000000a02097c19 */ /* 0x100fe20008001203 */
[----:B------:R-:W-:Y:S01]  /*17d00*/  ULDC.64 UR8, c[0x0][0x620] ;  /* 0x0001880000087ab9 */ /* 0x000fe20000000a00 */
[----:B------:R-:W-:Y:S01]  /*17d10*/  SHF.R.U32.HI R2, RZ, UR10, R3 ;  /* 0x0000000aff027c19 */ /* 0x000fe20008011603 */
[----:B------:R-:W-:Y:S01]  /*17d20*/  ULDC UR7, c[0x0][0x618] ;  /* 0x0001860000077ab9 */ /* 0x000fe20000000800 */
[----:B------:R-:W-:Y:S02]  /*17d30*/  IADD3 R11, P1, RZ, -R9, RZ ;  /* 0x80000009ff0b7210 */ /* 0x000fe40007f3e0ff */
[----:B------:R-:W-:Y:S02]  /*17d40*/  MOV R3, R15 ;  /* 0x0000000f00037202 */ /* 0x000fe40000000f00 */
[----:B------:R-:W-:-:S05]  /*17d50*/  IADD3.X R2, RZ, ~R2, RZ, P1, !PT ;  /* 0x80000002ff027210 */ /* 0x000fca0000ffe4ff */
[----:B------:R-:W-:-:S04]  /*17d60*/  IMAD R2, R2, UR8, RZ ;  /* 0x0000000802027c24 */ /* 0x000fc8000f8e02ff */
[----:B------:R-:W-:Y:S02]  /*17d70*/  IMAD R5, R11, UR9, R2 ;  /* 0x000000090b057c24 */ /* 0x000fe4000f8e0202 */
[----:B------:R-:W-:-:S04]  /*17d80*/  IMAD.MOV.U32 R2, RZ, RZ, R13 ;  /* 0x000000ffff027224 */ /* 0x000fc800078e000d */
[----:B------:R-:W-:Y:S01]  /*17d90*/  IMAD.WIDE.U32 R2, R11, UR8, R2 ;  /* 0x000000080b027c25 */ /* 0x000fe2000f8e0002 */
[----:B------:R-:W-:Y:S02]  /*17da0*/  ULDC.64 UR8, c[0x0][0x640] ;  /* 0x0001900000087ab9 */ /* 0x000fe40000000a00 */
[----:B------:R-:W-:Y:S01]  /*17db0*/  ISETP.NE.U32.AND P1, PT, RZ, UR8, PT ;  /* 0x00000008ff007c0c */ /* 0x000fe2000bf25070 */
[----:B------:R-:W-:-:S03]  /*17dc0*/  IMAD.IADD R3, R3, 0x1, R5 ;  /* 0x0000000103037824 */ /* 0x000fc600078e0205 */
[----:B------:R-:W-:Y:S02]  /*17dd0*/  ISETP.NE.AND.EX P1, PT, RZ, UR9, PT, P1 ;  /* 0x00000009ff007c0c */ /* 0x000fe4000bf25310 */
[--C-:B------:R-:W-:Y:S02]  /*17de0*/  SHF.R.U64 R10, R2, UR7, R3.reuse ;  /* 0x00000007020a7c19 */ /* 0x100fe40008001203 */
[----:B------:R-:W-:Y:S01]  /*17df0*/  SHF.R.U32.HI R3, RZ, UR7, R3 ;  /* 0x00000007ff037c19 */ /* 0x000fe20008011603 */
[----:B------:R-:W-:-:S03]  /*17e00*/  ULDC UR7, c[0x0][0x608] ;  /* 0x0001820000077ab9 */ /* 0x000fc60000000800 */
[--C-:B------:R-:W-:Y:S02]  /*17e10*/  SHF.R.U64 R12, R10, UR7, R3.reuse ;  /* 0x000000070a0c7c19 */ /* 0x100fe40008001203 */
[----:B------:R-:W-:Y:S01]  /*17e20*/  SHF.R.U32.HI R3, RZ, UR7, R3 ;  /* 0x00000007ff037c19 */ /* 0x000fe20008011603 */
[----:B------:R-:W-:-:S03]  /*17e30*/  ULDC UR7, c[0x0][0x658] ;  /* 0x0001960000077ab9 */ /* 0x000fc60000000800 */
[--C-:B------:R-:W-:Y:S02]  /*17e40*/  SHF.R.U32.HI R13, RZ, UR7, R3.reuse ;  /* 0x00000007ff0d7c19 */ /* 0x100fe40008011603 */
[----:B------:R-:W-:-:S03]  /*17e50*/  SHF.R.U64 R11, R12, UR7, R3 ;  /* 0x000000070c0b7c19 */ /* 0x000fc60008001203 */
[----:B------:R-:W-:Y:S01]  /*17e60*/  IMAD.MOV.U32 R3, RZ, RZ, R13 ;  /* 0x000000ffff037224 */ /* 0x000fe200078e000d */
[----:B------:R-:W-:Y:S01]  /*17e70*/  MOV R2, R11 ;  /* 0x0000000b00027202 */ /* 0x000fe20000000f00 */
[----:B------:R-:W-:Y:S06]  /*17e80*/  @!P1 BRA `(.L_x_561) ;  /* 0x0000000000289947 */ /* 0x000fec0003800000 */
[----:B------:R-:W-:Y:S02]  /*17e90*/  ULDC UR7, c[0x0][0x64c] ;  /* 0x0001930000077ab9 */ /* 0x000fe40000000800 */
[----:B------:R-:W-:-:S04]  /*17ea0*/  IADD3 R3, P1, R11, UR7, RZ ;  /* 0x000000070b037c10 */ /* 0x000fc8000ff3e0ff */
[----:B------:R-:W-:-:S05]  /*17eb0*/  IADD3.X R13, RZ, R13, RZ, P1, !PT ;  /* 0x0000000dff0d7210 */ /* 0x000fca0000ffe4ff */
[----:B------:R-:W-:-:S04]  /*17ec0*/  IMAD.WIDE.U32 R4, R13, UR8, RZ ;  /* 0x000000080d047c25 */ /* 0x000fc8000f8e00ff */
[----:B------:R-:W-:-:S04]  /*17ed0*/  IMAD.WIDE.U32 R4, P1, R3, UR9, R4 ;  /* 0x0000000903047c25 */ /* 0x000fc8000f820004 */
[----:B------:R-:W-:Y:S01]  /*17ee0*/  IMAD.WIDE.U32 R2, R3, UR8, RZ ;  /* 0x0000000803027c25 */ /* 0x000fe2000f8e00ff */
[----:B------:R-:W-:-:S04]  /*17ef0*/  MOV R2, R5 ;  /* 0x0000000500027202 */ /* 0x000fc80000000f00 */
[----:B------:R-:W-:Y:S01]  /*17f00*/  IADD3 RZ, P3, R3, R4, RZ ;  /* 0x0000000403ff7210 */ /* 0x000fe20007f7e0ff */
[----:B------:R-:W-:-:S04]  /*17f10*/  IMAD.X R3, RZ, RZ, RZ, P1 ;  /* 0x000000ffff037224 */ /* 0x000fc800008e06ff */
[----:B------:R-:W-:-:S08]  /*17f20*/  IMAD.WIDE.U32.X R2, R13, UR9, R2, P3 ;  /* 0x000000090d027c25 */ /* 0x000fd000098e0402 */
.L_x_561:
[----:B------:R-:W-:Y:S01]  /*17f30*/  ULDC UR7, c[0x0][0x648] ;  /* 0x0001920000077ab9 */ /* 0x000fe20000000800 */
[----:B------:R-:W-:Y:S01]  /*17f40*/  LOP3.LUT R12, R12, UR6, RZ, 0xc0, !PT ;  /* 0x000000060c0c7c12 */ /* 0x000fe2000f8ec0ff */
[----:B------:R-:W-:Y:S01]  /*17f50*/  UISETP.NE.AND UP0, UPT, UR46, URZ, UPT ;  /* 0x0000003f2e00728c */ /* 0x000fe2000bf05270 */
[----:B------:R-:W-:Y:S01]  /*17f60*/  SHF.R.U64 R3, R2, UR7, R3 ;  /* 0x0000000702037c19 */ /* 0x000fe20008001203 */
[----:B------:R-:W-:Y:S01]  /*17f70*/  ULDC UR7, c[0x0][0x638] ;  /* 0x00018e0000077ab9 */ /* 0x000fe20000000800 */
[----:B------:R-:W-:-:S03]  /*17f80*/  LOP3.LUT R4, R10, UR4, RZ, 0xc0, !PT ;  /* 0x000000040a047c12 */ /* 0x000fc6000f8ec0ff */
[----:B------:R-:W-:Y:S01]  /*17f90*/  IMAD.MOV R2, RZ, RZ, -R3 ;  /* 0x000000ffff027224 */ /* 0x000fe200078e0a03 */
[----:B------:R-:W-:Y:S01]  /*17fa0*/  PLOP3.LUT P1, PT, PT, PT, UP0, 0x40, 0x0 ;  /* 0x000000000000781c */ /* 0x000fe20003f2e808 */
[----:B------:R-:W-:Y:S01]  /*17fb0*/  IMAD R12, R3, UR5, R12 ;  /* 0x00000005030c7c24 */ /* 0x000fe2000f8e020c */
[----:B------:R-:W-:Y:S01]  /*17fc0*/  PLOP3.LUT P3, PT, PT, PT, UP0, 0x40, 0x0 ;  /* 0x000000000000781c */ /* 0x000fe20003f6e808 */
[----:B------:R-:W-:Y:S01]  /*17fd0*/  IMAD R11, R2, UR7, R11 ;  /* 0x00000007020b7c24 */ /* 0x000fe2000f8e020b */
[----:B------:R-:W-:Y:S02]  /*17fe0*/  ULDC UR7, c[0x0][0x610] ;  /* 0x0001840000077ab9 */ /* 0x000fe40000000800 */
[----:B------:R-:W-:Y:S01]  /*17ff0*/  IMAD R7, R12, UR7, R7 ;  /* 0x000000070c077c24 */ /* 0x000fe2000f8e0207 */
[----:B------:R-:W-:Y:S02]  /*18000*/  ULDC UR7, c[0x0][0x600] ;  /* 0x0001800000077ab9 */ /* 0x000fe40000000800 */
[----:B------:R-:W-:-:S05]  /*18010*/  IMAD R4, R11, UR7, R4 ;  /* 0x000000070b047c24 */ /* 0x000fca000f8e0204 */
[----:B------:R-:W-:Y:S02]  /*18020*/  SEL R2, R4, R7, P1 ;  /* 0x0000000704027207 */ /* 0x000fe40000800000 */
[----:B------:R-:W-:Y:S02]  /*18030*/  SEL R3, R7, R4, P3 ;  /* 0x0000000407037207 */ /* 0x000fe40001800000 */
[----:B------:R-:W-:-:S07]  /*18040*/  MOV R4, 0x1 ;  /* 0x0000000100047802 */ /* 0x000fce0000000f00 */
.L_x_559:
[----:B------:R-:W-:Y:S05]  /*18050*/  BSYNC B1 ;  /* 0x0000000000017941 */ /* 0x000fea0003800000 */
.L_x_558:
[----:B------:R-:W-:-:S13]  /*18060*/  LOP3.LUT P1, RZ, R4, 0xff, RZ, 0xc0, !PT ;  /* 0x000000ff04ff7812 */ /* 0x000fda000782c0ff */
[----:B------:R-:W-:Y:S05]  /*18070*/  @P1 BRA `(.L_x_562) ;  /* 0xfffffff400241947 */ /* 0x000fea000383ffff */
[----:B------:R-:W-:Y:S05]  /*18080*/  BSYNC B0 ;  /* 0x0000000000007941 */ /* 0x000fea0003800000 */
.L_x_550:
[----:B------:R-:W-:-:S03]  /*18090*/  UMOV UR7, 0xffffffff ;  /* 0xffffffff00077882 */ /* 0x000fc60000000000 */
[----:B------:R-:W-:Y:S05]  /*180a0*/  BRA.DIV UR7, `(.L_x_563) ;  /* 0x0000000207f47947 */ /* 0x000fea000b800000 */
[----:B------:R-:W-:-:S13]  /*180b0*/  ELECT P6, URZ, PT ;  /* 0x00000000003f782f */ /* 0x000fda00038c0000 */
.L_x_576:
[----:B------:R-:W-:Y:S04]  /*180c0*/  BSSY B0, `(.L_x_564) ;  /* 0x0000023000007945 */ /* 0x000fe80003800000 */
[----:B------:R-:W-:Y:S05]  /*180d0*/  @!P6 BRA `(.L_x_565) ;  /* 0x000000000084e947 */ /* 0x000fea0003800000 */
[----:B------:R-:W-:-:S04]  /*180e0*/  ULOP3.LUT UR7, UR40, 0x2, URZ, 0xfc, !UPT ;  /* 0x0000000228077892 */ /* 0x000fc8000f8efc3f */
[----:B------:R-:W-:-:S06]  /*180f0*/  UISETP.NE.AND UP0, UPT, UR7, 0x3, UPT ;  /* 0x000000030700788c */ /* 0x000fcc000bf05270 */
[----:B------:R-:W-:-:S13]  /*18100*/  PLOP3.LUT P0, PT, PT, PT, UP0, 0x80, 0x0 ;  /* 0x000000000000781c */ /* 0x000fda0003f0f008 */
[----:B------:R-:W-:Y:S05]  /*18110*/  @!P0 BRA `(.L_x_566) ;  /* 0x0000000000048947 */ /* 0x000fea0003800000 */
[----:B------:R-:W-:Y:S01]  /*18120*/  BPT.TRAP 0x1 ;  /* 0x000000040000795c */ /* 0x000fe20000300000 */
.L_x_566:
[----:B------:R-:W0:Y:S01]  /*18130*/  S2R R3, SR_CgaCtaId ;  /* 0x0000000000037919 */ /* 0x000e220000008800 */
[----:B------:R-:W-:-:S04]  /*18140*/  MOV R2, 0x400 ;  /* 0x0000040000027802 */ /* 0x000fc80000000f00 */
[----:B0-----:R-:W-:Y:S02]  /*18150*/  LEA R3, R3, R2, 0x18 ;  /* 0x0000000203037211 */ /* 0x001fe400078ec0ff */
[----:B------:R-:W-:-:S03]  /*18160*/  SHF.L.U32 R2, R0, 0x1f, RZ ;  /* 0x0000001f00027819 */ /* 0x000fc600000006ff */
[----:B------:R-:W-:-:S05]  /*18170*/  VIADD R3, R3, 0x18 ;  /* 0x0000001803037836 */ /* 0x000fca0000000000 */
[----:B------:R-:W-:-:S04]  /*18180*/  LEA R5, R6, R3, 0x3 ;  /* 0x0000000306057211 */ /* 0x000fc800078e18ff */
[----:B------:R-:W0:Y:S02]  /*18190*/  SYNCS.PHASECHK.TRANS64.TRYWAIT P0, [R5+URZ], R2 ;  /* 0x00000002050075a7 */ /* 0x000e24000800017f */
[----:B0-----:R-:W-:Y:S05]  /*181a0*/  @!P0 BRA `(.L_x_567) ;  /* 0x0000000000d48947 */ /* 0x001fea0003800000 */
.L_x_577:
[----:B------:R-:W-:-:S05]  /*181b0*/  VIADD R6, R6, 0x1 ;  /* 0x0000000106067836 */ /* 0x000fca0000000000 */
[----:B------:R-:W-:-:S04]  /*181c0*/  ISETP.NE.AND P0, PT, R6, 0x3, PT ;  /* 0x000000030600780c */ /* 0x000fc80003f05270 */
[----:B0-----:R-:W-:Y:S02]  /*181d0*/  SEL R5, RZ, 0x1, P0 ;  /* 0x00000001ff057807 */ /* 0x001fe40000000000 */
[----:B------:R-:W-:Y:S02]  /*181e0*/  SEL R6, R6, RZ, P0 ;  /* 0x000000ff06067207 */ /* 0x000fe40000000000 */
[----:B------:R-:W-:Y:S02]  /*181f0*/  LOP3.LUT R5, R0, R5, RZ, 0x3c, !PT ;  /* 0x0000000500057212 */ /* 0x000fe400078e3cff */
[----:B------:R-:W-:Y:S02]  /*18200*/  LEA R7, R6, R3, 0x3 ;  /* 0x0000000306077211 */ /* 0x000fe400078e18ff */
[----:B------:R-:W-:-:S04]  /*18210*/  SHF.L.U32 R0, R5, 0x1f, RZ ;  /* 0x0000001f05007819 */ /* 0x000fc800000006ff */
[----:B------:R-:W0:Y:S02]  /*18220*/  SYNCS.PHASECHK.TRANS64.TRYWAIT P0, [R7+URZ], R0 ;  /* 0x00000000070075a7 */ /* 0x000e24000800017f */
[----:B0-----:R-:W-:Y:S05]  /*18230*/  @!P0 BRA `(.L_x_568) ;  /* 0x0000000000c48947 */ /* 0x001fea0003800000 */
.L_x_578:
[----:B0-----:R-:W-:-:S05]  /*18240*/  VIADD R0, R6, 0x1 ;  /* 0x0000000106007836 */ /* 0x001fca0000000000 */
[----:B------:R-:W-:-:S04]  /*18250*/  ISETP.NE.AND P0, PT, R0, 0x3, PT ;  /* 0x000000030000780c */ /* 0x000fc80003f05270 */
[----:B------:R-:W-:Y:S02]  /*18260*/  SEL R2, RZ, 0x1, P0 ;  /* 0x00000001ff027807 */ /* 0x000fe40000000000 */
[----:B------:R-:W-:Y:S02]  /*18270*/  SEL R0, R0, RZ, P0 ;  /* 0x000000ff00007207 */ /* 0x000fe40000000000 */
[----:B------:R-:W-:Y:S02]  /*18280*/  LOP3.LUT R2, R5, R2, RZ, 0x3c, !PT ;  /* 0x0000000205027212 */ /* 0x000fe400078e3cff */
[----:B------:R-:W-:Y:S02]  /*18290*/  LEA R3, R0, R3, 0x3 ;  /* 0x0000000300037211 */ /* 0x000fe400078e18ff */
[----:B------:R-:W-:-:S07]  /*182a0*/  SHF.L.U32 R0, R2, 0x1f, RZ ;  /* 0x0000001f02007819 */ /* 0x000fce00000006ff */
.L_x_569:
[----:B0-----:R0:W1:Y:S02]  /*182b0*/  SYNCS.PHASECHK.TRANS64.TRYWAIT P0, [R3+URZ], R0 ;  /* 0x00000000030075a7 */ /* 0x001064000800017f */
[----:B-1----:R-:W-:Y:S05]  /*182c0*/  @!P0 NANOSLEEP.SYNCS 0x989680 ;  /* 0x009896800000895d */ /* 0x002fea0003900000 */
[----:B------:R-:W1:Y:S02]  /*182d0*/  @!P0 SYNCS.PHASECHK.TRANS64 P0, [R3+URZ], R0 ;  /* 0x00000000030085a7 */ /* 0x000e64000800007f */
[----:B-1----:R-:W-:Y:S05]  /*182e0*/  @!P0 BRA `(.L_x_569) ;  /* 0xfffffffc00f08947 */ /* 0x002fea000383ffff */
.L_x_565:
[----:B------:R-:W-:Y:S05]  /*182f0*/  BSYNC B0 ;  /* 0x0000000000007941 */ /* 0x000fea0003800000 */
.L_x_564:
[----:B------:R-:W-:Y:S05]  /*18300*/  EXIT ;  /* 0x000000000000794d */ /* 0x000fea0003800000 */
.L_x_17:
[----:B-1----:R1:W3:Y:S02]  /*18310*/  SYNCS.PHASECHK.TRANS64.TRYWAIT P1, [R3+URZ], R2 ;  /* 0x00000002030075a7 */ /* 0x0022e4000802017f */
[----:B---3--:R-:W-:Y:S05]  /*18320*/  @!P1 NANOSLEEP.SYNCS 0x989680 ;  /* 0x009896800000995d */ /* 0x008fea0003900000 */
[----:B------:R-:W3:Y:S02]  /*18330*/  @!P1 SYNCS.PHASECHK.TRANS64 P1, [R3+URZ], R2 ;  /* 0x00000002030095a7 */ /* 0x000ee4000802007f */
[----:B---3--:R-:W-:Y:S05]  /*18340*/  @!P1 BRA `(.L_x_17) ;  /* 0xfffffffc00f09947 */ /* 0x008fea000383ffff */
[----:B------:R-:W-:Y:S05]  /*18350*/  BRA `(.L_x_16) ;  /* 0xfffffe90003c7947 */ /* 0x000fea000383ffff */
.L_x_22:
[----:B-1----:R1:W2:Y:S02]  /*18360*/  SYNCS.PHASECHK.TRANS64.TRYWAIT P1, [R2+URZ], R3 ;  /* 0x00000003020075a7 */ /* 0x0022a4000802017f */
[----:B--2---:R-:W-:Y:S05]  /*18370*/  @!P1 NANOSLEEP.SYNCS 0x989680 ;  /* 0x009896800000995d */ /* 0x004fea0003900000 */
[----:B------:R-:W2:Y:S02]  /*18380*/  @!P1 SYNCS.PHASECHK.TRANS64 P1, [R2+URZ], R3 ;  /* 0x00000003020095a7 */ /* 0x000ea4000802007f */
[----:B--2---:R-:W-:Y:S05]  /*18390*/  @!P1 BRA `(.L_x_22) ;  /* 0xfffffffc00f09947 */ /* 0x004fea000383ffff */
[----:B------:R-:W-:Y:S05]  /*183a0*/  BRA `(.L_x_21) ;  /* 0xfffffec400b87947 */ /* 0x000fea000383ffff */
.L_x_551:
[----:B------:R-:W-:Y:S01]  /*183b0*/  BSSY B1, `(.L_x_570) ;  /* 0x0000006000017945 */ /* 0x000fe20003800000 */
[----:B------:R-:W-:-:S07]  /*183c0*/  IMAD.MOV.U32 R15, RZ, RZ, -0x1 ;  /* 0xffffffffff0f7424 */ /* 0x000fce00078e00ff */
[----:B------:R-:W-:Y:S05]  /*183d0*/  WARPSYNC.COLLECTIVE R15, `(.L_x_571) ;  /* 0x000000000f0c7348 */ /* 0x000fea0003c00000 */
[----:B------:R-:W-:Y:S02]  /*183e0*/  ELECT P6, UR62, PT ;  /* 0x00000000003e782f */ /* 0x000fe400038c0000 */
[----:B------:R-:W-:Y:S01]  /*183f0*/  MOV R14, UR62 ;  /* 0x0000003e000e7c02 */ /* 0x000fe20008000f00 */
[----:B------:R-:W-:Y:S10]  /*18400*/  ENDCOLLECTIVE ;  /* 0x000000000000791b */ /* 0x000ff40003800000 */
.L_x_571:
[----:B------:R-:W-:Y:S05]  /*18410*/  BSYNC B1 ;  /* 0x0000000000017941 */ /* 0x000fea0003800000 */
.L_x_570:
[----:B------:R-:W-:Y:S05]  /*18420*/  BRA `(.L_x_572) ;  /* 0xfffffff000447947 */ /* 0x000fea000383ffff */
.L_x_554:
[----:B0-----:R0:W1:Y:S02]  /*18430*/  SYNCS.PHASECHK.TRANS64.TRYWAIT P1, [R10+URZ+0x18], R5 ;  /* 0x000018050a0075a7 */ /* 0x001064000802017f */
[----:B-1----:R-:W-:Y:S05]  /*18440*/  @!P1 NANOSLEEP.SYNCS 0x989680 ;  /* 0x009896800000995d */ /* 0x002fea0003900000 */
[----:B------:R-:W1:Y:S02]  /*18450*/  @!P1 SYNCS.PHASECHK.TRANS64 P1, [R10+URZ+0x18], R5 ;  /* 0x000018050a0095a7 */ /* 0x000e64000802007f */
[----:B-1----:R-:W-:Y:S05]  /*18460*/  @!P1 BRA `(.L_x_554) ;  /* 0xfffffffc00f09947 */ /* 0x002fea000383ffff */
[----:B------:R-:W-:Y:S05]  /*18470*/  BRA `(.L_x_573) ;  /* 0xfffffff000787947 */ /* 0x000fea000383ffff */
.L_x_563:
[----:B------:R-:W-:Y:S01]  /*18480*/  BSSY B0, `(.L_x_574) ;  /* 0x0000006000007945 */ /* 0x000fe20003800000 */
[----:B------:R-:W-:-:S07]  /*18490*/  MOV R15, 0xffffffff ;  /* 0xffffffff000f7802 */ /* 0x000fce0000000f00 */
[----:B------:R-:W-:Y:S05]  /*184a0*/  WARPSYNC.COLLECTIVE R15, `(.L_x_575) ;  /* 0x000000000f0c7348 */ /* 0x000fea0003c00000 */
[----:B------:R-:W-:Y:S02]  /*184b0*/  ELECT P6, UR62, PT ;  /* 0x00000000003e782f */ /* 0x000fe400038c0000 */
[----:B------:R-:W-:Y:S01]  /*184c0*/  MOV R14, UR62 ;  /* 0x0000003e000e7c02 */ /* 0x000fe20008000f00 */
[----:B------:R-:W-:Y:S10]  /*184d0*/  ENDCOLLECTIVE ;  /* 0x000000000000791b */ /* 0x000ff40003800000 */
.L_x_575:
[----:B------:R-:W-:Y:S05]  /*184e0*/  BSYNC B0 ;  /* 0x0000000000007941 */ /* 0x000fea0003800000 */
.L_x_574:
[----:B------:R-:W-:Y:S05]  /*184f0*/  BRA `(.L_x_576) ;  /* 0xfffffff800f07947 */ /* 0x000fea000383ffff */
.L_x_567:
[----:B0-----:R0:W1:Y:S02]  /*18500*/  SYNCS.PHASECHK.TRANS64.TRYWAIT P0, [R5+URZ], R2 ;  /* 0x00000002050075a7 */ /* 0x001064000800017f */
[----:B-1----:R-:W-:Y:S05]  /*18510*/  @!P0 NANOSLEEP.SYNCS 0x989680 ;  /* 0x009896800000895d */ /* 0x002fea0003900000 */
[----:B------:R-:W1:Y:S02]  /*18520*/  @!P0 SYNCS.PHASECHK.TRANS64 P0, [R5+URZ], R2 ;  /* 0x00000002050085a7 */ /* 0x000e64000800007f */
[----:B-1----:R-:W-:Y:S05]  /*18530*/  @!P0 BRA `(.L_x_567) ;  /* 0xfffffffc00f08947 */ /* 0x002fea000383ffff */
[----:B------:R-:W-:Y:S05]  /*18540*/  BRA `(.L_x_577) ;  /* 0xfffffffc00187947 */ /* 0x000fea000383ffff */
.L_x_568:
[----:B0-----:R0:W1:Y:S02]  /*18550*/  SYNCS.PHASECHK.TRANS64.TRYWAIT P0, [R7+URZ], R0 ;  /* 0x00000000070075a7 */ /* 0x001064000800017f */
[----:B-1----:R-:W-:Y:S05]  /*18560*/  @!P0 NANOSLEEP.SYNCS 0x989680 ;  /* 0x009896800000895d */ /* 0x002fea0003900000 */
[----:B------:R-:W1:Y:S02]  /*18570*/  @!P0 SYNCS.PHASECHK.TRANS64 P0, [R7+URZ], R0 ;  /* 0x00000000070085a7 */ /* 0x000e64000800007f */
[----:B-1----:R-:W-:Y:S05]  /*18580*/  @!P0 BRA `(.L_x_568) ;  /* 0xfffffffc00f08947 */ /* 0x002fea000383ffff */
[----:B------:R-:W-:Y:S05]  /*18590*/  BRA `(.L_x_578) ;  /* 0xfffffffc00287947 */ /* 0x000fea000383ffff */
.L_x_579:
[----:B------:R-:W-:-:S00]  /*185a0*/  BRA `(.L_x_579) ;  /* 0xfffffffc00fc7947 */ /* 0x000fc0000383ffff */
[----:B------:R-:W-:-:S00]  /*185b0*/  NOP ;  /* 0x0000000000007918 */ /* 0x000fc00000000000 */
        /* <DEDUP_REMOVED lines=12> */
.L_x_580:


//--------------------- .nv.global.init           --------------------------
	.section	.nv.global.init,"aw",@progbits
.nv.global.init:
	.type		$str$22,@object
	.size		$str$22,($str$23 - $str$22)
$str$22:
        /*0000*/ 	.byte	0x6b, 0x5f, 0x74, 0x69, 0x6c, 0x65, 0x5f, 0x63, 0x6f, 0x75, 0x6e, 0x74, 0x20, 0x3e, 0x3d, 0x20
        /*0010*/ 	.byte	0x31, 0x00
	.type		$str$23,@object
	.size		$str$23,(__unnamed_1 - $str$23)
$str$23:
        /*0012*/ 	.byte	0x2f, 0x74, 0x6d, 0x70, 0x2f, 0x63, 0x75, 0x74, 0x6c, 0x61, 0x73, 0x73, 0x5f, 0x73, 0x77, 0x65
        /*0022*/ 	.byte	0x65, 0x70, 0x5f, 0x73, 0x72, 0x63, 0x2f, 0x69, 0x6e, 0x63, 0x6c, 0x75, 0x64, 0x65, 0x2f, 0x63
        /*0032*/ 	.byte	0x75, 0x74, 0x6c, 0x61, 0x73, 0x73, 0x2f, 0x67, 0x65, 0x6d, 0x6d, 0x2f, 0x63, 0x6f, 0x6c, 0x6c
        /*0042*/ 	.byte	0x65, 0x63, 0x74, 0x69, 0x76, 0x65, 0x2f, 0x73, 0x6d, 0x39, 0x30, 0x5f, 0x6d, 0x6d, 0x61, 0x5f
        /*0052*/ 	.byte	0x74, 0x6d, 0x61, 0x5f, 0x67, 0x6d, 0x6d, 0x61, 0x5f, 0x73, 0x73, 0x5f, 0x77, 0x61, 0x72, 0x70
        /*0062*/ 	.byte	0x73, 0x70, 0x65, 0x63, 0x69, 0x61, 0x6c, 0x69, 0x7a, 0x65, 0x64, 0x2e, 0x68, 0x70, 0x70, 0x00
	.type		__unnamed_1,@object
	.size		__unnamed_1,(.L_0 - __unnamed_1)
__unnamed_1:
        /* <DEDUP_REMOVED lines=173> */
        /*0b42*/ 	.byte	0x6e, 0x74, 0x69, 0x74, 0x79, 0x5d, 0x00
.L_0:


//--------------------- .nv.shared._ZN7cutlass13device_kernelINS_4gemm6kernel13GemmUniversalIN4cute5tupleIJiiiiEEENS1_10collective13CollectiveMmaINS1_34MainloopSm90TmaGmmaWarpSpecializedILi3ENS5_IJNS4_1CILi1EEESB_SB_EEENS1_35KernelTmaWarpSpecializedCooperativeEEENS5_IJNSA_ILi256EEESF_NSA_ILi128EEEEEEaNS5_IJlSB_lEEEaSI_NS4_8TiledMMAINS4_8MMA_AtomIJNS4_4SM904GMMA27MMA_64x256x32_S32S8S8_SS_TNEEEENS4_6LayoutINS5_IJNSA_ILi2EEESB_SB_EEENS5_IJSB_NSA_ILi0EEESS_EEEEENS5_IJNS4_10UnderscoreESV_SV_EEEEENS4_13SM90_TMA_LOADENS4_14ComposedLayoutINS4_7SwizzleILi3ELi4ELi3EEENS4_18smem_ptr_flag_bitsILi8EEENSP_INS5_IJNSA_ILi8EEESG_EEENS5_IJSG_SB_EEEEEEEvNS4_8identityESY_S18_vS19_EENS_8epilogue10collective6detail29Sm90TmaWarpSpecializedAdapterINS1C_15DefaultEpilogueIaSI_SI_NS1B_6thread17LinearCombinationIaLi1EiiLNS1G_9ScaleType4KindE0ELNS_15FloatRoundStyleE2EaEENS1_15EpilogueDefaultEEEEEvvEEEEvNT_6ParamsE --------------------------
	.section	.nv.shared._ZN7cutlass13device_kernelINS_4gemm6kernel13GemmUniversalIN4cute5tupleIJiiiiEEENS1_10collective13CollectiveMmaINS1_34MainloopSm90TmaGmmaWarpSpecializedILi3ENS5_IJNS4_1CILi1EEESB_SB_EEENS1_35KernelTmaWarpSpecializedCooperativeEEENS5_IJNSA_ILi256EEESF_NSA_ILi128EEEEEEaNS5_IJlSB_lEEEaSI_NS4_8TiledMMAINS4_8MMA_AtomIJNS4_4SM904GMMA27MMA_64x256x32_S32S8S8_SS_TNEEEENS4_6LayoutINS5_IJNSA_ILi2EEESB_SB_EEENS5_IJSB_NSA_ILi0EEESS_EEEEENS5_IJNS4_10UnderscoreESV_SV_EEEEENS4_13SM90_TMA_LOADENS4_14ComposedLayoutINS4_7SwizzleILi3ELi4ELi3EEENS4_18smem_ptr_flag_bitsILi8EEENSP_INS5_IJNSA_ILi8EEESG_EEENS5_IJSG_SB_EEEEEEEvNS4_8identityESY_S18_vS19_EENS_8epilogue10collective6detail29Sm90TmaWarpSpecializedAdapterINS1C_15DefaultEpilogueIaSI_SI_NS1B_6thread17LinearCombinationIaLi1EiiLNS1G_9ScaleType4KindE0ELNS_15FloatRoundStyleE2EaEENS1_15EpilogueDefaultEEEEEvvEEEEvNT_6ParamsE,"aw",@nobits
	.sectionflags	@""
	.align	16
	.zero		1024


//--------------------- .nv.shared.reserved.0     --------------------------
	.section	.nv.shared.reserved.0,"aw",@nobits
	.weak		__nv_reservedSMEM_offset_0_alias
	.size		__nv_reservedSMEM_offset_0_alias, 0, 0
	.other		__nv_reservedSMEM_offset_0_alias,@"STO_CUDA_RESERVED_SHARED STV_DEFAULT"
__nv_reservedSMEM_offset_0_alias:
	.zero		0


//--------------------- .nv.global                --------------------------
	.section	.nv.global,"aw",@nobits
.nv.global:
	.type		_ZN40_INTERNAL_4014e798_4_k_cu_e985be9d_187634cute1_E,@object
	.size		_ZN40_INTERNAL_4014e798_4_k_cu_e985be9d_187634cute1_E,(_ZN40_INTERNAL_4014e798_4_k_cu_e985be9d_187634cuda3std3__45__cpo6cbeginE - _ZN40_INTERNAL_4014e798_4_k_cu_e985be9d_187634cute1_E)
_ZN40_INTERNAL_4014e798_4_k_cu_e985be9d_187634cute1_E:
	.zero		1
	.type		_ZN40_INTERNAL_4014e798_4_k_cu_e985be9d_187634cuda3std3__45__cpo6cbeginE,@object
	.size		_ZN40_INTERNAL_4014e798_4_k_cu_e985be9d_187634cuda3std3__45__cpo6cbeginE,(_ZN40_INTERNAL_4014e798_4_k_cu_e985be9d_187634cuda3std3__48in_placeE - _ZN40_INTERNAL_4014e798_4_k_cu_e985be9d_187634cuda3std3__45__cpo6cbeginE)
_ZN40_INTERNAL_4014e798_4_k_cu_e985be9d_187634cuda3std3__45__cpo6cbeginE:
	.zero		1
	.type		_ZN40_INTERNAL_4014e798_4_k_cu_e985be9d_187634cuda3std3__48in_placeE,@object
	.size		_ZN40_INTERNAL_4014e798_4_k_cu_e985be9d_187634cuda3std3__48in_placeE,(_ZN40_INTERNAL_4014e798_4_k_cu_e985be9d_187634cuda3std6ranges3__45__cpo9iter_moveE - _ZN40_INTERNAL_4014e798_4_k_cu_e985be9d_187634cuda3std3__48in_placeE)
_ZN40_INTERNAL_4014e798_4_k_cu_e985be9d_187634cuda3std3__48in_placeE:
	.zero		1
	.type		_ZN40_INTERNAL_4014e798_4_k_cu_e985be9d_187634cuda3std6ranges3__45__cpo9iter_moveE,@object
	.size		_ZN40_INTERNAL_4014e798_4_k_cu_e985be9d_187634cuda3std6ranges3__45__cpo9iter_moveE,(_ZN40_INTERNAL_4014e798_4_k_cu_e985be9d_187634cuda3std3__45__cpo5beginE - _ZN40_INTERNAL_4014e798_4_k_cu_e985be9d_187634cuda3std6ranges3__45__cpo9iter_moveE)
_ZN40_INTERNAL_4014e798_4_k_cu_e985be9d_187634cuda3std6ranges3__45__cpo9iter_moveE:
	.zero		1
	.type		_ZN40_INTERNAL_4014e798_4_k_cu_e985be9d_187634cuda3std3__45__cpo5beginE,@object
	.size		_ZN40_INTERNAL_4014e798_4_k_cu_e985be9d_187634cuda3std3__45__cpo5beginE,(_ZN40_INTERNAL_4014e798_4_k_cu_e985be9d_187634cuda3std3__442_GLOBAL__N__4014e798_4_k_cu_e985be9d_187636ignoreE - _ZN40_INTERNAL_4014e798_4_k_cu_e985be9d_187634cuda3std3__45__cpo5beginE)
_ZN40_INTERNAL_4014e798_4_k_cu_e985be9d_187634cuda3std3__45__cpo5beginE:
	.zero		1
	.type		_ZN40_INTERNAL_4014e798_4_k_cu_e985be9d_187634cuda3std3__442_GLOBAL__N__4014e798_4_k_cu_e985be9d_187636ignoreE,@object
	.size		_ZN40_INTERNAL_4014e798_4_k_cu_e985be9d_187634cuda3std3__442_GLOBAL__N__4014e798_4_k_cu_e985be9d_187636ignoreE,(_ZN40_INTERNAL_4014e798_4_k_cu_e985be9d_187634cute7productE - _ZN40_INTERNAL_4014e798_4_k_cu_e985be9d_187634cuda3std3__442_GLOBAL__N__4014e798_4_k_cu_e985be9d_187636ignoreE)
_ZN40_INTERNAL_4014e798_4_k_cu_e985be9d_187634cuda3std3__442_GLOBAL__N__4014e798_4_k_cu_e985be9d_187636ignoreE:
	.zero		1
	.type		_ZN40_INTERNAL_4014e798_4_k_cu_e985be9d_187634cute7productE,@object
	.size		_ZN40_INTERNAL_4014e798_4_k_cu_e985be9d_187634cute7productE,(_ZN40_INTERNAL_4014e798_4_k_cu_e985be9d_187634cuda3std3__45__cpo3endE - _ZN40_INTERNAL_4014e798_4_k_cu_e985be9d_187634cute7productE)
_ZN40_INTERNAL_4014e798_4_k_cu_e985be9d_187634cute7productE:
	.zero		1
	.type		_ZN40_INTERNAL_4014e798_4_k_cu_e985be9d_187634cuda3std3__45__cpo3endE,@object
	.size		_ZN40_INTERNAL_4014e798_4_k_cu_e985be9d_187634cuda3std3__45__cpo3endE,(_ZN40_INTERNAL_4014e798_4_k_cu_e985be9d_187634cuda3std3__419piecewise_constructE - _ZN40_INTERNAL_4014e798_4_k_cu_e985be9d_187634cuda3std3__45__cpo3endE)
_ZN40_INTERNAL_4014e798_4_k_cu_e985be9d_187634cuda3std3__45__cpo3endE:
	.zero		1
	.type		_ZN40_INTERNAL_4014e798_4_k_cu_e985be9d_187634cuda3std3__419piecewise_constructE,@object
	.size		_ZN40_INTERNAL_4014e798_4_k_cu_e985be9d_187634cuda3std3__419piecewise_constructE,(_ZN40_INTERNAL_4014e798_4_k_cu_e985be9d_187634cuda3std3__45__cpo4cendE - _ZN40_INTERNAL_4014e798_4_k_cu_e985be9d_187634cuda3std3__419piecewise_constructE)
_ZN40_INTERNAL_4014e798_4_k_cu_e985be9d_187634cuda3std3__419piecewise_constructE:
	.zero		1
	.type		_ZN40_INTERNAL_4014e798_4_k_cu_e985be9d_187634cuda3std3__45__cpo4cendE,@object
	.size		_ZN40_INTERNAL_4014e798_4_k_cu_e985be9d_187634cuda3std3__45__cpo4cendE,(_ZN40_INTERNAL_4014e798_4_k_cu_e985be9d_187634cuda3std6ranges3__45__cpo4swapE - _ZN40_INTERNAL_4014e798_4_k_cu_e985be9d_187634cuda3std3__45__cpo4cendE)
_ZN40_INTERNAL_4014e798_4_k_cu_e985be9d_187634cuda3std3__45__cpo4cendE:
	.zero		1
	.type		_ZN40_INTERNAL_4014e798_4_k_cu_e985be9d_187634cuda3std6ranges3__45__cpo4swapE,@object
	.size		_ZN40_INTERNAL_4014e798_4_k_cu_e985be9d_187634cuda3std6ranges3__45__cpo4swapE,(.L_8 - _ZN40_INTERNAL_4014e798_4_k_cu_e985be9d_187634cuda3std6ranges3__45__cpo4swapE)
_ZN40_INTERNAL_4014e798_4_k_cu_e985be9d_187634cuda3std6ranges3__45__cpo4swapE:
	.zero		1
.L_8:


//--------------------- .nv.constant0._ZN7cutlass13device_kernelINS_4gemm6kernel13GemmUniversalIN4cute5tupleIJiiiiEEENS1_10collective13CollectiveMmaINS1_34MainloopSm90TmaGmmaWarpSpecializedILi3ENS5_IJNS4_1CILi1EEESB_SB_EEENS1_35KernelTmaWarpSpecializedCooperativeEEENS5_IJNSA_ILi256EEESF_NSA_ILi128EEEEEEaNS5_IJlSB_lEEEaSI_NS4_8TiledMMAINS4_8MMA_AtomIJNS4_4SM904GMMA27MMA_64x256x32_S32S8S8_SS_TNEEEENS4_6LayoutINS5_IJNSA_ILi2EEESB_SB_EEENS5_IJSB_NSA_ILi0EEESS_EEEEENS5_IJNS4_10UnderscoreESV_SV_EEEEENS4_13SM90_TMA_LOADENS4_14ComposedLayoutINS4_7SwizzleILi3ELi4ELi3EEENS4_18smem_ptr_flag_bitsILi8EEENSP_INS5_IJNSA_ILi8EEESG_EEENS5_IJSG_SB_EEEEEEEvNS4_8identityESY_S18_vS19_EENS_8epilogue10collective6detail29Sm90TmaWarpSpecializedAdapterINS1C_15DefaultEpilogueIaSI_SI_NS1B_6thread17LinearCombinationIaLi1EiiLNS1G_9ScaleType4KindE0ELNS_15FloatRoundStyleE2EaEENS1_15EpilogueDefaultEEEEEvvEEEEvNT_6ParamsE --------------------------
	.section	.nv.constant0._ZN7cutlass13device_kernelINS_4gemm6kernel13GemmUniversalIN4cute5tupleIJiiiiEEENS1_10collective13CollectiveMmaINS1_34MainloopSm90TmaGmmaWarpSpecializedILi3ENS5_IJNS4_1CILi1EEESB_SB_EEENS1_35KernelTmaWarpSpecializedCooperativeEEENS5_IJNSA_ILi256EEESF_NSA_ILi128EEEEEEaNS5_IJlSB_lEEEaSI_NS4_8TiledMMAINS4_8MMA_AtomIJNS4_4SM904GMMA27MMA_64x256x32_S32S8S8_SS_TNEEEENS4_6LayoutINS5_IJNSA_ILi2EEESB_SB_EEENS5_IJSB_NSA_ILi0EEESS_EEEEENS5_IJNS4_10UnderscoreESV_SV_EEEEENS4_13SM90_TMA_LOADENS4_14ComposedLayoutINS4_7SwizzleILi3ELi4ELi3EEENS4_18smem_ptr_flag_bitsILi8EEENSP_INS5_IJNSA_ILi8EEESG_EEENS5_IJSG_SB_EEEEEEEvNS4_8identityESY_S18_vS19_EENS_8epilogue10collective6detail29Sm90TmaWarpSpecializedAdapterINS1C_15DefaultEpilogueIaSI_SI_NS1B_6thread17LinearCombinationIaLi1EiiLNS1G_9ScaleType4KindE0ELNS_15FloatRoundStyleE2EaEENS1_15EpilogueDefaultEEEEEvvEEEEvNT_6ParamsE,"a",@progbits
	.sectionflags	@""
	.align	4
.nv.constant0._ZN7cutlass13device_kernelINS_4gemm6kernel13GemmUniversalIN4cute5tupleIJiiiiEEENS1_10collective13CollectiveMmaINS1_34MainloopSm90TmaGmmaWarpSpecializedILi3ENS5_IJNS4_1CILi1EEESB_SB_EEENS1_35KernelTmaWarpSpecializedCooperativeEEENS5_IJNSA_ILi256EEESF_NSA_ILi128EEEEEEaNS5_IJlSB_lEEEaSI_NS4_8TiledMMAINS4_8MMA_AtomIJNS4_4SM904GMMA27MMA_64x256x32_S32S8S8_SS_TNEEEENS4_6LayoutINS5_IJNSA_ILi2EEESB_SB_EEENS5_IJSB_NSA_ILi0EEESS_EEEEENS5_IJNS4_10UnderscoreESV_SV_EEEEENS4_13SM90_TMA_LOADENS4_14ComposedLayoutINS4_7SwizzleILi3ELi4ELi3EEENS4_18smem_ptr_flag_bitsILi8EEENSP_INS5_IJNSA_ILi8EEESG_EEENS5_IJSG_SB_EEEEEEEvNS4_8identityESY_S18_vS19_EENS_8epilogue10collective6detail29Sm90TmaWarpSpecializedAdapterINS1C_15DefaultEpilogueIaSI_SI_NS1B_6thread17LinearCombinationIaLi1EiiLNS1G_9ScaleType4KindE0ELNS_15FloatRoundStyleE2EaEENS1_15EpilogueDefaultEEEEEvvEEEEvNT_6ParamsE:
	.zero		1664


//--------------------- SYMBOLS --------------------------

	.type		.nv.reservedSmem.offset0,@object
	.size		.nv.reservedSmem.offset0,0x4
	.type		__assertfail,@function
